//
// Generated by NVIDIA NVVM Compiler
//
// Compiler Build ID: CL-36424714
// Cuda compilation tools, release 13.0, V13.0.88
// Based on NVVM 20.0.0
//

.version 9.0
.target sm_100
.address_size 64

	// .globl	_Z13gpu_mergesortPiS_mmm
// _ZZ23mergesortLocalMemKernelPiS_mE8localArr has been demoted
// _ZZ23mergesortLocalMemKernelPiS_mE11localArrSwp has been demoted

.visible .entry _Z13gpu_mergesortPiS_mmm(
	.param .u64 .ptr .align 1 _Z13gpu_mergesortPiS_mmm_param_0,
	.param .u64 .ptr .align 1 _Z13gpu_mergesortPiS_mmm_param_1,
	.param .u64 _Z13gpu_mergesortPiS_mmm_param_2,
	.param .u64 _Z13gpu_mergesortPiS_mmm_param_3,
	.param .u64 _Z13gpu_mergesortPiS_mmm_param_4
)
{
	.reg .pred 	%p<12>;
	.reg .b32 	%r<13>;
	.reg .b64 	%rd<48>;

	ld.param.u64 	%rd26, [_Z13gpu_mergesortPiS_mmm_param_0];
	ld.param.u64 	%rd22, [_Z13gpu_mergesortPiS_mmm_param_1];
	ld.param.u64 	%rd23, [_Z13gpu_mergesortPiS_mmm_param_2];
	ld.param.u64 	%rd24, [_Z13gpu_mergesortPiS_mmm_param_3];
	ld.param.u64 	%rd25, [_Z13gpu_mergesortPiS_mmm_param_4];
	cvta.to.global.u64 	%rd1, %rd26;
	mov.u32 	%r7, %tid.x;
	mov.u32 	%r8, %ctaid.x;
	mov.u32 	%r9, %ntid.x;
	mad.lo.s32 	%r10, %r8, %r9, %r7;
	cvt.s64.s32 	%rd27, %r10;
	mul.lo.s64 	%rd28, %rd24, %rd27;
	mul.lo.s64 	%rd43, %rd28, %rd25;
	setp.eq.s64 	%p1, %rd25, 0;
	setp.ge.u64 	%p2, %rd43, %rd23;
	or.pred  	%p3, %p2, %p1;
	@%p3 bra 	$L__BB0_13;
	shr.u64 	%rd3, %rd24, 1;
	cvta.to.global.u64 	%rd4, %rd22;
	mov.b64 	%rd40, 0;
$L__BB0_2:
	add.s64 	%rd7, %rd43, %rd24;
	min.u64 	%rd8, %rd7, %rd23;
	setp.ge.u64 	%p4, %rd43, %rd8;
	@%p4 bra 	$L__BB0_12;
	add.s64 	%rd30, %rd43, %rd3;
	min.u64 	%rd9, %rd30, %rd23;
	shl.b64 	%rd31, %rd43, 2;
	add.s64 	%rd42, %rd4, %rd31;
	mov.u64 	%rd44, %rd9;
	mov.u64 	%rd45, %rd43;
$L__BB0_4:
	setp.lt.u64 	%p5, %rd45, %rd9;
	@%p5 bra 	$L__BB0_7;
	shl.b64 	%rd32, %rd44, 2;
	add.s64 	%rd33, %rd1, %rd32;
	ld.global.u32 	%r12, [%rd33];
$L__BB0_6:
	st.global.u32 	[%rd42], %r12;
	add.s64 	%rd44, %rd44, 1;
	bra.uni 	$L__BB0_11;
$L__BB0_7:
	setp.lt.u64 	%p6, %rd44, %rd8;
	@%p6 bra 	$L__BB0_9;
	shl.b64 	%rd34, %rd45, 2;
	add.s64 	%rd35, %rd1, %rd34;
	ld.global.u32 	%r11, [%rd35];
	bra.uni 	$L__BB0_10;
$L__BB0_9:
	shl.b64 	%rd36, %rd45, 2;
	add.s64 	%rd37, %rd1, %rd36;
	ld.global.u32 	%r11, [%rd37];
	shl.b64 	%rd38, %rd44, 2;
	add.s64 	%rd39, %rd1, %rd38;
	ld.global.u32 	%r12, [%rd39];
	setp.ge.s32 	%p7, %r11, %r12;
	@%p7 bra 	$L__BB0_6;
$L__BB0_10:
	st.global.u32 	[%rd42], %r11;
	add.s64 	%rd45, %rd45, 1;
$L__BB0_11:
	add.s64 	%rd43, %rd43, 1;
	add.s64 	%rd42, %rd42, 4;
	setp.lt.u64 	%p8, %rd43, %rd8;
	@%p8 bra 	$L__BB0_4;
$L__BB0_12:
	add.s64 	%rd40, %rd40, 1;
	setp.lt.u64 	%p9, %rd40, %rd25;
	setp.lt.u64 	%p10, %rd7, %rd23;
	and.pred  	%p11, %p10, %p9;
	mov.u64 	%rd43, %rd7;
	@%p11 bra 	$L__BB0_2;
$L__BB0_13:
	bar.sync 	0;
	ret;

}
	// .globl	_Z11blocksMergePiS_m
.visible .entry _Z11blocksMergePiS_m(
	.param .u64 .ptr .align 1 _Z11blocksMergePiS_m_param_0,
	.param .u64 .ptr .align 1 _Z11blocksMergePiS_m_param_1,
	.param .u64 _Z11blocksMergePiS_m_param_2
)
{
	.reg .pred 	%p<14>;
	.reg .b32 	%r<14>;
	.reg .b64 	%rd<66>;

	ld.param.u64 	%rd29, [_Z11blocksMergePiS_m_param_0];
	ld.param.u64 	%rd30, [_Z11blocksMergePiS_m_param_1];
	ld.param.u64 	%rd31, [_Z11blocksMergePiS_m_param_2];
	cvta.to.global.u64 	%rd56, %rd30;
	cvta.to.global.u64 	%rd57, %rd29;
	shl.b64 	%rd3, %rd31, 1;
	setp.lt.u64 	%p1, %rd3, 4097;
	@%p1 bra 	$L__BB1_16;
	mov.b64 	%rd55, 4096;
	mov.u32 	%r8, %ctaid.x;
	mov.u32 	%r9, %ntid.x;
	mov.u32 	%r10, %tid.x;
	mad.lo.s32 	%r11, %r8, %r9, %r10;
	cvt.s64.s32 	%rd37, %r11;
$L__BB1_2:
	shl.b64 	%rd33, %rd55, 11;
	add.s64 	%rd34, %rd33, -1;
	not.b64 	%rd35, %rd33;
	and.b64  	%rd36, %rd35, %rd34;
	popc.b64 	%r7, %rd36;
	shr.u64 	%rd7, %rd31, %r7;
	mul.lo.s64 	%rd38, %rd55, %rd37;
	mad.lo.s64 	%rd61, %rd38, %rd7, %rd38;
	setp.ge.u64 	%p2, %rd61, %rd31;
	@%p2 bra 	$L__BB1_15;
	mov.b64 	%rd58, 0;
$L__BB1_4:
	add.s64 	%rd11, %rd61, %rd55;
	min.u64 	%rd12, %rd11, %rd31;
	setp.ge.u64 	%p3, %rd61, %rd12;
	@%p3 bra 	$L__BB1_14;
	shr.u64 	%rd40, %rd55, 1;
	add.s64 	%rd41, %rd61, %rd40;
	min.u64 	%rd13, %rd41, %rd31;
	shl.b64 	%rd42, %rd61, 2;
	add.s64 	%rd60, %rd56, %rd42;
	mov.u64 	%rd62, %rd13;
	mov.u64 	%rd63, %rd61;
$L__BB1_6:
	setp.lt.u64 	%p4, %rd63, %rd13;
	@%p4 bra 	$L__BB1_9;
	shl.b64 	%rd43, %rd62, 2;
	add.s64 	%rd44, %rd57, %rd43;
	ld.global.u32 	%r13, [%rd44];
$L__BB1_8:
	st.global.u32 	[%rd60], %r13;
	add.s64 	%rd62, %rd62, 1;
	bra.uni 	$L__BB1_13;
$L__BB1_9:
	setp.lt.u64 	%p5, %rd62, %rd12;
	@%p5 bra 	$L__BB1_11;
	shl.b64 	%rd45, %rd63, 2;
	add.s64 	%rd46, %rd57, %rd45;
	ld.global.u32 	%r12, [%rd46];
	bra.uni 	$L__BB1_12;
$L__BB1_11:
	shl.b64 	%rd47, %rd63, 2;
	add.s64 	%rd48, %rd57, %rd47;
	ld.global.u32 	%r12, [%rd48];
	shl.b64 	%rd49, %rd62, 2;
	add.s64 	%rd50, %rd57, %rd49;
	ld.global.u32 	%r13, [%rd50];
	setp.ge.s32 	%p6, %r12, %r13;
	@%p6 bra 	$L__BB1_8;
$L__BB1_12:
	st.global.u32 	[%rd60], %r12;
	add.s64 	%rd63, %rd63, 1;
$L__BB1_13:
	add.s64 	%rd61, %rd61, 1;
	add.s64 	%rd60, %rd60, 4;
	setp.lt.u64 	%p7, %rd61, %rd12;
	@%p7 bra 	$L__BB1_6;
$L__BB1_14:
	add.s64 	%rd25, %rd58, 1;
	setp.lt.u64 	%p8, %rd58, %rd7;
	setp.lt.u64 	%p9, %rd11, %rd31;
	and.pred  	%p10, %p8, %p9;
	mov.u64 	%rd58, %rd25;
	mov.u64 	%rd61, %rd11;
	@%p10 bra 	$L__BB1_4;
$L__BB1_15:
	ld.param.u64 	%rd54, [_Z11blocksMergePiS_m_param_1];
	ld.param.u64 	%rd53, [_Z11blocksMergePiS_m_param_0];
	bar.sync 	0;
	cvta.to.global.u64 	%rd51, %rd53;
	setp.eq.s64 	%p11, %rd57, %rd51;
	cvta.to.global.u64 	%rd52, %rd54;
	selp.b64 	%rd57, %rd52, %rd51, %p11;
	setp.eq.s64 	%p12, %rd56, %rd51;
	selp.b64 	%rd56, %rd52, %rd51, %p12;
	shl.b64 	%rd55, %rd55, 1;
	setp.lt.u64 	%p13, %rd55, %rd3;
	@%p13 bra 	$L__BB1_2;
$L__BB1_16:
	ret;

}
	// .globl	_Z23mergesortLocalMemKernelPiS_m
.visible .entry _Z23mergesortLocalMemKernelPiS_m(
	.param .u64 .ptr .align 1 _Z23mergesortLocalMemKernelPiS_m_param_0,
	.param .u64 .ptr .align 1 _Z23mergesortLocalMemKernelPiS_m_param_1,
	.param .u64 _Z23mergesortLocalMemKernelPiS_m_param_2
)
{
	.reg .pred 	%p<80>;
	.reg .b16 	%rs<2>;
	.reg .b32 	%r<135>;
	.reg .b64 	%rd<125>;
	// demoted variable
	.shared .align 4 .b8 _ZZ23mergesortLocalMemKernelPiS_mE8localArr[8192];
	// demoted variable
	.shared .align 4 .b8 _ZZ23mergesortLocalMemKernelPiS_mE11localArrSwp[8192];
	ld.param.u64 	%rd51, [_Z23mergesortLocalMemKernelPiS_m_param_2];
	mov.u32 	%r1, %tid.x;
	cvt.u64.u32 	%rd1, %r1;
	cvt.u16.u64 	%rs1, %rd51;
	setp.ne.s16 	%p1, %rs1, 0;
	shr.u64 	%rd52, %rd51, 16;
	selp.u64 	%rd53, 1, 0, %p1;
	add.s64 	%rd2, %rd52, %rd53;
	setp.eq.s64 	%p2, %rd2, 0;
	@%p2 bra 	$L__BB2_146;
	cvt.u32.u64 	%r16, %rd1;
	mov.u32 	%r17, %ntid.x;
	mov.u32 	%r18, %ctaid.x;
	mad.lo.s32 	%r19, %r18, %r17, %r1;
	mul.wide.s32 	%rd3, %r19, 32;
	shl.b32 	%r20, %r16, 7;
	mov.u32 	%r21, _ZZ23mergesortLocalMemKernelPiS_mE8localArr;
	add.s32 	%r2, %r21, %r20;
	mov.u32 	%r22, _ZZ23mergesortLocalMemKernelPiS_mE11localArrSwp;
	add.s32 	%r3, %r22, %r20;
	mov.b64 	%rd115, 0;
$L__BB2_2:
	ld.param.u64 	%rd113, [_Z23mergesortLocalMemKernelPiS_m_param_0];
	shl.b64 	%rd55, %rd115, 16;
	add.s64 	%rd5, %rd55, %rd3;
	mov.b32 	%r23, 2147483647;
	st.shared.u32 	[%r2], %r23;
	setp.ge.u64 	%p3, %rd5, %rd51;
	cvta.to.global.u64 	%rd56, %rd113;
	shl.b64 	%rd57, %rd5, 2;
	add.s64 	%rd6, %rd56, %rd57;
	@%p3 bra 	$L__BB2_4;
	ld.global.u32 	%r24, [%rd6];
	st.shared.u32 	[%r2], %r24;
$L__BB2_4:
	add.s64 	%rd7, %rd5, 1;
	mov.b32 	%r25, 2147483647;
	st.shared.u32 	[%r2+4], %r25;
	setp.ge.u64 	%p4, %rd7, %rd51;
	@%p4 bra 	$L__BB2_6;
	ld.global.u32 	%r26, [%rd6+4];
	st.shared.u32 	[%r2+4], %r26;
$L__BB2_6:
	add.s64 	%rd8, %rd5, 2;
	mov.b32 	%r27, 2147483647;
	st.shared.u32 	[%r2+8], %r27;
	setp.ge.u64 	%p5, %rd8, %rd51;
	@%p5 bra 	$L__BB2_8;
	ld.global.u32 	%r28, [%rd6+8];
	st.shared.u32 	[%r2+8], %r28;
$L__BB2_8:
	add.s64 	%rd58, %rd5, 3;
	mov.b32 	%r29, 2147483647;
	st.shared.u32 	[%r2+12], %r29;
	setp.ge.u64 	%p6, %rd58, %rd51;
	@%p6 bra 	$L__BB2_10;
	ld.global.u32 	%r30, [%rd6+12];
	st.shared.u32 	[%r2+12], %r30;
$L__BB2_10:
	add.s64 	%rd59, %rd5, 4;
	mov.b32 	%r31, 2147483647;
	st.shared.u32 	[%r2+16], %r31;
	setp.ge.u64 	%p7, %rd59, %rd51;
	@%p7 bra 	$L__BB2_12;
	ld.global.u32 	%r32, [%rd6+16];
	st.shared.u32 	[%r2+16], %r32;
$L__BB2_12:
	add.s64 	%rd60, %rd5, 5;
	mov.b32 	%r33, 2147483647;
	st.shared.u32 	[%r2+20], %r33;
	setp.ge.u64 	%p8, %rd60, %rd51;
	@%p8 bra 	$L__BB2_14;
	ld.global.u32 	%r34, [%rd6+20];
	st.shared.u32 	[%r2+20], %r34;
$L__BB2_14:
	add.s64 	%rd61, %rd5, 6;
	mov.b32 	%r35, 2147483647;
	st.shared.u32 	[%r2+24], %r35;
	setp.ge.u64 	%p9, %rd61, %rd51;
	@%p9 bra 	$L__BB2_16;
	ld.global.u32 	%r36, [%rd6+24];
	st.shared.u32 	[%r2+24], %r36;
$L__BB2_16:
	add.s64 	%rd9, %rd5, 7;
	mov.b32 	%r37, 2147483647;
	st.shared.u32 	[%r2+28], %r37;
	setp.ge.u64 	%p10, %rd9, %rd51;
	@%p10 bra 	$L__BB2_18;
	ld.global.u32 	%r38, [%rd6+28];
	st.shared.u32 	[%r2+28], %r38;
$L__BB2_18:
	add.s64 	%rd10, %rd5, 8;
	mov.b32 	%r39, 2147483647;
	st.shared.u32 	[%r2+32], %r39;
	setp.ge.u64 	%p11, %rd10, %rd51;
	@%p11 bra 	$L__BB2_20;
	ld.global.u32 	%r40, [%rd6+32];
	st.shared.u32 	[%r2+32], %r40;
$L__BB2_20:
	add.s64 	%rd11, %rd5, 9;
	mov.b32 	%r41, 2147483647;
	st.shared.u32 	[%r2+36], %r41;
	setp.ge.u64 	%p12, %rd11, %rd51;
	@%p12 bra 	$L__BB2_22;
	ld.global.u32 	%r42, [%rd6+36];
	st.shared.u32 	[%r2+36], %r42;
$L__BB2_22:
	add.s64 	%rd12, %rd5, 10;
	mov.b32 	%r43, 2147483647;
	st.shared.u32 	[%r2+40], %r43;
	setp.ge.u64 	%p13, %rd12, %rd51;
	@%p13 bra 	$L__BB2_24;
	ld.global.u32 	%r44, [%rd6+40];
	st.shared.u32 	[%r2+40], %r44;
$L__BB2_24:
	add.s64 	%rd13, %rd5, 11;
	mov.b32 	%r45, 2147483647;
	st.shared.u32 	[%r2+44], %r45;
	setp.ge.u64 	%p14, %rd13, %rd51;
	@%p14 bra 	$L__BB2_26;
	ld.global.u32 	%r46, [%rd6+44];
	st.shared.u32 	[%r2+44], %r46;
$L__BB2_26:
	add.s64 	%rd14, %rd5, 12;
	mov.b32 	%r47, 2147483647;
	st.shared.u32 	[%r2+48], %r47;
	setp.ge.u64 	%p15, %rd14, %rd51;
	@%p15 bra 	$L__BB2_28;
	ld.global.u32 	%r48, [%rd6+48];
	st.shared.u32 	[%r2+48], %r48;
$L__BB2_28:
	add.s64 	%rd15, %rd5, 13;
	mov.b32 	%r49, 2147483647;
	st.shared.u32 	[%r2+52], %r49;
	setp.ge.u64 	%p16, %rd15, %rd51;
	@%p16 bra 	$L__BB2_30;
	ld.global.u32 	%r50, [%rd6+52];
	st.shared.u32 	[%r2+52], %r50;
$L__BB2_30:
	add.s64 	%rd16, %rd5, 14;
	mov.b32 	%r51, 2147483647;
	st.shared.u32 	[%r2+56], %r51;
	setp.ge.u64 	%p17, %rd16, %rd51;
	@%p17 bra 	$L__BB2_32;
	ld.global.u32 	%r52, [%rd6+56];
	st.shared.u32 	[%r2+56], %r52;
$L__BB2_32:
	add.s64 	%rd17, %rd5, 15;
	mov.b32 	%r53, 2147483647;
	st.shared.u32 	[%r2+60], %r53;
	setp.ge.u64 	%p18, %rd17, %rd51;
	@%p18 bra 	$L__BB2_34;
	ld.global.u32 	%r54, [%rd6+60];
	st.shared.u32 	[%r2+60], %r54;
$L__BB2_34:
	add.s64 	%rd18, %rd5, 16;
	mov.b32 	%r55, 2147483647;
	st.shared.u32 	[%r2+64], %r55;
	setp.ge.u64 	%p19, %rd18, %rd51;
	@%p19 bra 	$L__BB2_36;
	ld.global.u32 	%r56, [%rd6+64];
	st.shared.u32 	[%r2+64], %r56;
$L__BB2_36:
	add.s64 	%rd62, %rd5, 17;
	mov.b32 	%r57, 2147483647;
	st.shared.u32 	[%r2+68], %r57;
	setp.ge.u64 	%p20, %rd62, %rd51;
	@%p20 bra 	$L__BB2_38;
	ld.global.u32 	%r58, [%rd6+68];
	st.shared.u32 	[%r2+68], %r58;
$L__BB2_38:
	add.s64 	%rd63, %rd5, 18;
	mov.b32 	%r59, 2147483647;
	st.shared.u32 	[%r2+72], %r59;
	setp.ge.u64 	%p21, %rd63, %rd51;
	@%p21 bra 	$L__BB2_40;
	ld.global.u32 	%r60, [%rd6+72];
	st.shared.u32 	[%r2+72], %r60;
$L__BB2_40:
	add.s64 	%rd64, %rd5, 19;
	mov.b32 	%r61, 2147483647;
	st.shared.u32 	[%r2+76], %r61;
	setp.ge.u64 	%p22, %rd64, %rd51;
	@%p22 bra 	$L__BB2_42;
	ld.global.u32 	%r62, [%rd6+76];
	st.shared.u32 	[%r2+76], %r62;
$L__BB2_42:
	add.s64 	%rd65, %rd5, 20;
	mov.b32 	%r63, 2147483647;
	st.shared.u32 	[%r2+80], %r63;
	setp.ge.u64 	%p23, %rd65, %rd51;
	@%p23 bra 	$L__BB2_44;
	ld.global.u32 	%r64, [%rd6+80];
	st.shared.u32 	[%r2+80], %r64;
$L__BB2_44:
	add.s64 	%rd66, %rd5, 21;
	mov.b32 	%r65, 2147483647;
	st.shared.u32 	[%r2+84], %r65;
	setp.ge.u64 	%p24, %rd66, %rd51;
	@%p24 bra 	$L__BB2_46;
	ld.global.u32 	%r66, [%rd6+84];
	st.shared.u32 	[%r2+84], %r66;
$L__BB2_46:
	add.s64 	%rd67, %rd5, 22;
	mov.b32 	%r67, 2147483647;
	st.shared.u32 	[%r2+88], %r67;
	setp.ge.u64 	%p25, %rd67, %rd51;
	@%p25 bra 	$L__BB2_48;
	ld.global.u32 	%r68, [%rd6+88];
	st.shared.u32 	[%r2+88], %r68;
$L__BB2_48:
	add.s64 	%rd19, %rd5, 23;
	mov.b32 	%r69, 2147483647;
	st.shared.u32 	[%r2+92], %r69;
	setp.ge.u64 	%p26, %rd19, %rd51;
	@%p26 bra 	$L__BB2_50;
	ld.global.u32 	%r70, [%rd6+92];
	st.shared.u32 	[%r2+92], %r70;
$L__BB2_50:
	add.s64 	%rd20, %rd5, 24;
	mov.b32 	%r71, 2147483647;
	st.shared.u32 	[%r2+96], %r71;
	setp.ge.u64 	%p27, %rd20, %rd51;
	@%p27 bra 	$L__BB2_52;
	ld.global.u32 	%r72, [%rd6+96];
	st.shared.u32 	[%r2+96], %r72;
$L__BB2_52:
	add.s64 	%rd21, %rd5, 25;
	mov.b32 	%r73, 2147483647;
	st.shared.u32 	[%r2+100], %r73;
	setp.ge.u64 	%p28, %rd21, %rd51;
	@%p28 bra 	$L__BB2_54;
	ld.global.u32 	%r74, [%rd6+100];
	st.shared.u32 	[%r2+100], %r74;
$L__BB2_54:
	add.s64 	%rd22, %rd5, 26;
	mov.b32 	%r75, 2147483647;
	st.shared.u32 	[%r2+104], %r75;
	setp.ge.u64 	%p29, %rd22, %rd51;
	@%p29 bra 	$L__BB2_56;
	ld.global.u32 	%r76, [%rd6+104];
	st.shared.u32 	[%r2+104], %r76;
$L__BB2_56:
	add.s64 	%rd23, %rd5, 27;
	mov.b32 	%r77, 2147483647;
	st.shared.u32 	[%r2+108], %r77;
	setp.ge.u64 	%p30, %rd23, %rd51;
	@%p30 bra 	$L__BB2_58;
	ld.global.u32 	%r78, [%rd6+108];
	st.shared.u32 	[%r2+108], %r78;
$L__BB2_58:
	add.s64 	%rd24, %rd5, 28;
	mov.b32 	%r79, 2147483647;
	st.shared.u32 	[%r2+112], %r79;
	setp.ge.u64 	%p31, %rd24, %rd51;
	@%p31 bra 	$L__BB2_60;
	ld.global.u32 	%r80, [%rd6+112];
	st.shared.u32 	[%r2+112], %r80;
$L__BB2_60:
	add.s64 	%rd68, %rd5, 29;
	mov.b32 	%r81, 2147483647;
	st.shared.u32 	[%r2+116], %r81;
	setp.ge.u64 	%p32, %rd68, %rd51;
	@%p32 bra 	$L__BB2_62;
	ld.global.u32 	%r82, [%rd6+116];
	st.shared.u32 	[%r2+116], %r82;
$L__BB2_62:
	add.s64 	%rd25, %rd5, 30;
	mov.b32 	%r83, 2147483647;
	st.shared.u32 	[%r2+120], %r83;
	setp.ge.u64 	%p33, %rd25, %rd51;
	@%p33 bra 	$L__BB2_64;
	ld.global.u32 	%r84, [%rd6+120];
	st.shared.u32 	[%r2+120], %r84;
$L__BB2_64:
	add.s64 	%rd26, %rd5, 31;
	mov.b32 	%r85, 2147483647;
	st.shared.u32 	[%r2+124], %r85;
	setp.ge.u64 	%p34, %rd26, %rd51;
	@%p34 bra 	$L__BB2_66;
	ld.global.u32 	%r86, [%rd6+124];
	st.shared.u32 	[%r2+124], %r86;
$L__BB2_66:
	bar.sync 	0;
	mov.b64 	%rd116, 2;
	mov.u32 	%r131, %r22;
	mov.u32 	%r132, %r21;
$L__BB2_67:
	setp.gt.u64 	%p35, %rd116, 31;
	mov.b64 	%rd117, 1;
	@%p35 bra 	$L__BB2_69;
	add.s64 	%rd71, %rd116, -1;
	not.b64 	%rd72, %rd116;
	and.b64  	%rd73, %rd72, %rd71;
	popc.b64 	%r89, %rd73;
	mov.b64 	%rd74, 32;
	shr.u64 	%rd117, %rd74, %r89;
$L__BB2_69:
	mul.lo.s64 	%rd75, %rd116, %rd1;
	mul.lo.s64 	%rd120, %rd75, %rd117;
	setp.gt.u64 	%p36, %rd120, 2047;
	@%p36 bra 	$L__BB2_80;
	shr.u64 	%rd31, %rd116, 1;
	mov.b64 	%rd118, 0;
$L__BB2_71:
	add.s64 	%rd77, %rd120, %rd31;
	min.u64 	%rd34, %rd77, 2048;
	add.s64 	%rd35, %rd120, %rd116;
	min.u64 	%rd36, %rd35, 2048;
	cvt.u32.u64 	%r90, %rd120;
	shl.b32 	%r91, %r90, 2;
	add.s32 	%r133, %r131, %r91;
	mov.u64 	%rd121, %rd34;
	mov.u64 	%rd122, %rd120;
$L__BB2_72:
	setp.lt.u64 	%p37, %rd122, %rd34;
	cvt.u32.u64 	%r92, %rd121;
	shl.b32 	%r93, %r92, 2;
	add.s32 	%r8, %r132, %r93;
	@%p37 bra 	$L__BB2_75;
	ld.shared.u32 	%r134, [%r8];
$L__BB2_74:
	st.shared.u32 	[%r133], %r134;
	add.s64 	%rd121, %rd121, 1;
	bra.uni 	$L__BB2_78;
$L__BB2_75:
	setp.ge.u64 	%p38, %rd121, %rd36;
	cvt.u32.u64 	%r94, %rd122;
	shl.b32 	%r95, %r94, 2;
	add.s32 	%r96, %r132, %r95;
	ld.shared.u32 	%r10, [%r96];
	@%p38 bra 	$L__BB2_77;
	ld.shared.u32 	%r134, [%r8];
	setp.ge.s32 	%p39, %r10, %r134;
	@%p39 bra 	$L__BB2_74;
$L__BB2_77:
	st.shared.u32 	[%r133], %r10;
	add.s64 	%rd122, %rd122, 1;
$L__BB2_78:
	add.s64 	%rd120, %rd120, 1;
	add.s32 	%r133, %r133, 4;
	setp.lt.u64 	%p40, %rd120, %rd36;
	@%p40 bra 	$L__BB2_72;
	add.s64 	%rd118, %rd118, 1;
	setp.lt.u64 	%p41, %rd118, %rd117;
	setp.lt.u64 	%p42, %rd35, 2048;
	and.pred  	%p43, %p41, %p42;
	mov.u64 	%rd120, %rd35;
	@%p43 bra 	$L__BB2_71;
$L__BB2_80:
	bar.sync 	0;
	mov.u32 	%r97, _ZZ23mergesortLocalMemKernelPiS_mE8localArr;
	setp.eq.s32 	%p44, %r132, %r97;
	mov.u32 	%r98, _ZZ23mergesortLocalMemKernelPiS_mE11localArrSwp;
	selp.b32 	%r132, %r98, %r97, %p44;
	setp.eq.s32 	%p45, %r131, %r97;
	selp.b32 	%r131, %r98, %r97, %p45;
	shl.b64 	%rd46, %rd116, 1;
	setp.lt.u64 	%p46, %rd116, 2048;
	mov.u64 	%rd116, %rd46;
	@%p46 bra 	$L__BB2_67;
	ld.param.u64 	%rd114, [_Z23mergesortLocalMemKernelPiS_m_param_1];
	setp.ge.u64 	%p47, %rd5, %rd51;
	bar.sync 	0;
	cvta.to.global.u64 	%rd78, %rd114;
	shl.b64 	%rd79, %rd5, 2;
	add.s64 	%rd47, %rd78, %rd79;
	@%p47 bra 	$L__BB2_83;
	ld.shared.u32 	%r99, [%r3];
	st.global.u32 	[%rd47], %r99;
$L__BB2_83:
	setp.ge.u64 	%p48, %rd7, %rd51;
	@%p48 bra 	$L__BB2_85;
	ld.shared.u32 	%r100, [%r3+4];
	st.global.u32 	[%rd47+4], %r100;
$L__BB2_85:
	setp.ge.u64 	%p49, %rd8, %rd51;
	@%p49 bra 	$L__BB2_87;
	ld.shared.u32 	%r101, [%r3+8];
	st.global.u32 	[%rd47+8], %r101;
$L__BB2_87:
	shl.b64 	%rd80, %rd115, 16;
	add.s64 	%rd81, %rd80, %rd3;
	add.s64 	%rd82, %rd81, 3;
	setp.ge.u64 	%p50, %rd82, %rd51;
	@%p50 bra 	$L__BB2_89;
	ld.shared.u32 	%r102, [%r3+12];
	st.global.u32 	[%rd47+12], %r102;
$L__BB2_89:
	add.s64 	%rd85, %rd81, 4;
	setp.ge.u64 	%p51, %rd85, %rd51;
	@%p51 bra 	$L__BB2_91;
	ld.shared.u32 	%r103, [%r3+16];
	st.global.u32 	[%rd47+16], %r103;
$L__BB2_91:
	add.s64 	%rd88, %rd81, 5;
	setp.ge.u64 	%p52, %rd88, %rd51;
	@%p52 bra 	$L__BB2_93;
	ld.shared.u32 	%r104, [%r3+20];
	st.global.u32 	[%rd47+20], %r104;
$L__BB2_93:
	add.s64 	%rd91, %rd81, 6;
	setp.ge.u64 	%p53, %rd91, %rd51;
	@%p53 bra 	$L__BB2_95;
	ld.shared.u32 	%r105, [%r3+24];
	st.global.u32 	[%rd47+24], %r105;
$L__BB2_95:
	setp.ge.u64 	%p54, %rd9, %rd51;
	@%p54 bra 	$L__BB2_97;
	ld.shared.u32 	%r106, [%r3+28];
	st.global.u32 	[%rd47+28], %r106;
$L__BB2_97:
	setp.ge.u64 	%p55, %rd10, %rd51;
	@%p55 bra 	$L__BB2_99;
	ld.shared.u32 	%r107, [%r3+32];
	st.global.u32 	[%rd47+32], %r107;
$L__BB2_99:
	setp.ge.u64 	%p56, %rd11, %rd51;
	@%p56 bra 	$L__BB2_101;
	ld.shared.u32 	%r108, [%r3+36];
	st.global.u32 	[%rd47+36], %r108;
$L__BB2_101:
	setp.ge.u64 	%p57, %rd12, %rd51;
	@%p57 bra 	$L__BB2_103;
	ld.shared.u32 	%r109, [%r3+40];
	st.global.u32 	[%rd47+40], %r109;
$L__BB2_103:
	setp.ge.u64 	%p58, %rd13, %rd51;
	@%p58 bra 	$L__BB2_105;
	ld.shared.u32 	%r110, [%r3+44];
	st.global.u32 	[%rd47+44], %r110;
$L__BB2_105:
	setp.ge.u64 	%p59, %rd14, %rd51;
	@%p59 bra 	$L__BB2_107;
	ld.shared.u32 	%r111, [%r3+48];
	st.global.u32 	[%rd47+48], %r111;
$L__BB2_107:
	setp.ge.u64 	%p60, %rd15, %rd51;
	@%p60 bra 	$L__BB2_109;
	ld.shared.u32 	%r112, [%r3+52];
	st.global.u32 	[%rd47+52], %r112;
$L__BB2_109:
	setp.ge.u64 	%p61, %rd16, %rd51;
	@%p61 bra 	$L__BB2_111;
	ld.shared.u32 	%r113, [%r3+56];
	st.global.u32 	[%rd47+56], %r113;
$L__BB2_111:
	setp.ge.u64 	%p62, %rd17, %rd51;
	@%p62 bra 	$L__BB2_113;
	ld.shared.u32 	%r114, [%r3+60];
	st.global.u32 	[%rd47+60], %r114;
$L__BB2_113:
	setp.ge.u64 	%p63, %rd18, %rd51;
	@%p63 bra 	$L__BB2_115;
	ld.shared.u32 	%r115, [%r3+64];
	st.global.u32 	[%rd47+64], %r115;
$L__BB2_115:
	add.s64 	%rd94, %rd81, 17;
	setp.ge.u64 	%p64, %rd94, %rd51;
	@%p64 bra 	$L__BB2_117;
	ld.shared.u32 	%r116, [%r3+68];
	st.global.u32 	[%rd47+68], %r116;
$L__BB2_117:
	add.s64 	%rd97, %rd81, 18;
	setp.ge.u64 	%p65, %rd97, %rd51;
	@%p65 bra 	$L__BB2_119;
	ld.shared.u32 	%r117, [%r3+72];
	st.global.u32 	[%rd47+72], %r117;
$L__BB2_119:
	add.s64 	%rd100, %rd81, 19;
	setp.ge.u64 	%p66, %rd100, %rd51;
	@%p66 bra 	$L__BB2_121;
	ld.shared.u32 	%r118, [%r3+76];
	st.global.u32 	[%rd47+76], %r118;
$L__BB2_121:
	add.s64 	%rd103, %rd81, 20;
	setp.ge.u64 	%p67, %rd103, %rd51;
	@%p67 bra 	$L__BB2_123;
	ld.shared.u32 	%r119, [%r3+80];
	st.global.u32 	[%rd47+80], %r119;
$L__BB2_123:
	add.s64 	%rd106, %rd81, 21;
	setp.ge.u64 	%p68, %rd106, %rd51;
	@%p68 bra 	$L__BB2_125;
	ld.shared.u32 	%r120, [%r3+84];
	st.global.u32 	[%rd47+84], %r120;
$L__BB2_125:
	add.s64 	%rd109, %rd81, 22;
	setp.ge.u64 	%p69, %rd109, %rd51;
	@%p69 bra 	$L__BB2_127;
	ld.shared.u32 	%r121, [%r3+88];
	st.global.u32 	[%rd47+88], %r121;
$L__BB2_127:
	setp.ge.u64 	%p70, %rd19, %rd51;
	@%p70 bra 	$L__BB2_129;
	ld.shared.u32 	%r122, [%r3+92];
	st.global.u32 	[%rd47+92], %r122;
$L__BB2_129:
	setp.ge.u64 	%p71, %rd20, %rd51;
	@%p71 bra 	$L__BB2_131;
	ld.shared.u32 	%r123, [%r3+96];
	st.global.u32 	[%rd47+96], %r123;
$L__BB2_131:
	setp.ge.u64 	%p72, %rd21, %rd51;
	@%p72 bra 	$L__BB2_133;
	ld.shared.u32 	%r124, [%r3+100];
	st.global.u32 	[%rd47+100], %r124;
$L__BB2_133:
	setp.ge.u64 	%p73, %rd22, %rd51;
	@%p73 bra 	$L__BB2_135;
	ld.shared.u32 	%r125, [%r3+104];
	st.global.u32 	[%rd47+104], %r125;
$L__BB2_135:
	setp.ge.u64 	%p74, %rd23, %rd51;
	@%p74 bra 	$L__BB2_137;
	ld.shared.u32 	%r126, [%r3+108];
	st.global.u32 	[%rd47+108], %r126;
$L__BB2_137:
	setp.ge.u64 	%p75, %rd24, %rd51;
	@%p75 bra 	$L__BB2_139;
	ld.shared.u32 	%r127, [%r3+112];
	st.global.u32 	[%rd47+112], %r127;
$L__BB2_139:
	add.s64 	%rd112, %rd81, 29;
	setp.ge.u64 	%p76, %rd112, %rd51;
	@%p76 bra 	$L__BB2_141;
	ld.shared.u32 	%r128, [%r3+116];
	st.global.u32 	[%rd47+116], %r128;
$L__BB2_141:
	setp.ge.u64 	%p77, %rd25, %rd51;
	@%p77 bra 	$L__BB2_143;
	ld.shared.u32 	%r129, [%r3+120];
	st.global.u32 	[%rd47+120], %r129;
$L__BB2_143:
	setp.ge.u64 	%p78, %rd26, %rd51;
	@%p78 bra 	$L__BB2_145;
	ld.shared.u32 	%r130, [%r3+124];
	st.global.u32 	[%rd47+124], %r130;
$L__BB2_145:
	add.s64 	%rd115, %rd115, 1;
	setp.ne.s64 	%p79, %rd115, %rd2;
	@%p79 bra 	$L__BB2_2;
$L__BB2_146:
	ret;

}


// ===== COMPILED SASS (sm_100) =====

	.target	sm_100

	.elftype	@"ET_EXEC"


//--------------------- .note.nv.tkinfo           --------------------------
	.section	.note.nv.tkinfo,"",@"SHT_NOTE"
	.sectionflags	@"SHF_NOTE_NV_TKINFO"
	.tkinfo
        /*0018*/ 	.word	0x00000002
        /*0030*/ 	.string	""
        /*0030*/ 	.string	"ptxas"
        /*0030*/ 	.string	"Cuda compilation tools, release 13.0, V13.0.88"
        /*0030*/ 	.string	"Build cuda_13.0.r13.0/compiler.36424714_0"
        /*0030*/ 	.string	"-arch sm_100 -m 64 "



//--------------------- .note.nv.cuinfo           --------------------------
	.section	.note.nv.cuinfo,"",@"SHT_NOTE"
	.sectionflags	@"SHF_NOTE_NV_CUINFO"
        /*0018*/ 	.short	0x0002
        /*001a*/ 	.short	0x0064
        /*001c*/ 	.short	0x0082
	.zero		2


//--------------------- .nv.info                  --------------------------
	.section	.nv.info,"",@"SHT_CUDA_INFO"
	.align	4


	//----- nvinfo : EIATTR_REGCOUNT
	.align		4
        /*0000*/ 	.byte	0x04, 0x2f
        /*0002*/ 	.short	(.L_1 - .L_0)
	.align		4
.L_0:
        /*0004*/ 	.word	index@(_Z13gpu_mergesortPiS_mmm)
        /*0008*/ 	.word	0x0000001b


	//----- nvinfo : EIATTR_FRAME_SIZE
	.align		4
.L_1:
        /*000c*/ 	.byte	0x04, 0x11
        /*000e*/ 	.short	(.L_3 - .L_2)
	.align		4
.L_2:
        /*0010*/ 	.word	index@(_Z13gpu_mergesortPiS_mmm)
        /*0014*/ 	.word	0x00000000


	//----- nvinfo : EIATTR_REGCOUNT
	.align		4
.L_3:
        /*0018*/ 	.byte	0x04, 0x2f
        /*001a*/ 	.short	(.L_5 - .L_4)
	.align		4
.L_4:
        /*001c*/ 	.word	index@(_Z11blocksMergePiS_m)
        /*0020*/ 	.word	0x0000001a


	//----- nvinfo : EIATTR_FRAME_SIZE
	.align		4
.L_5:
        /*0024*/ 	.byte	0x04, 0x11
        /*0026*/ 	.short	(.L_7 - .L_6)
	.align		4
.L_6:
        /*0028*/ 	.word	index@(_Z11blocksMergePiS_m)
        /*002c*/ 	.word	0x00000000


	//----- nvinfo : EIATTR_REGCOUNT
	.align		4
.L_7:
        /*0030*/ 	.byte	0x04, 0x2f
        /*0032*/ 	.short	(.L_9 - .L_8)
	.align		4
.L_8:
        /*0034*/ 	.word	index@(_Z23mergesortLocalMemKernelPiS_m)
        /*0038*/ 	.word	0x00000038


	//----- nvinfo : EIATTR_FRAME_SIZE
	.align		4
.L_9:
        /*003c*/ 	.byte	0x04, 0x11
        /*003e*/ 	.short	(.L_11 - .L_10)
	.align		4
.L_10:
        /*0040*/ 	.word	index@(_Z23mergesortLocalMemKernelPiS_m)
        /*0044*/ 	.word	0x00000000


	//----- nvinfo : EIATTR_MIN_STACK_SIZE
	.align		4
.L_11:
        /*0048*/ 	.byte	0x04, 0x12
        /*004a*/ 	.short	(.L_13 - .L_12)
	.align		4
.L_12:
        /*004c*/ 	.word	index@(_Z23mergesortLocalMemKernelPiS_m)
        /*0050*/ 	.word	0x00000000


	//----- nvinfo : EIATTR_MIN_STACK_SIZE
	.align		4
.L_13:
        /*0054*/ 	.byte	0x04, 0x12
        /*0056*/ 	.short	(.L_15 - .L_14)
	.align		4
.L_14:
        /*0058*/ 	.word	index@(_Z11blocksMergePiS_m)
        /*005c*/ 	.word	0x00000000


	//----- nvinfo : EIATTR_MIN_STACK_SIZE
	.align		4
.L_15:
        /*0060*/ 	.byte	0x04, 0x12
        /*0062*/ 	.short	(.L_17 - .L_16)
	.align		4
.L_16:
        /*0064*/ 	.word	index@(_Z13gpu_mergesortPiS_mmm)
        /*0068*/ 	.word	0x00000000
.L_17:


//--------------------- .nv.compat                --------------------------
	.section	.nv.compat,"",@"SHT_CUDA_COMPAT_INFO"
	.align	4
        /*0000*/ 	.byte	0x02, 0x09, 0x00, 0x00, 0x02, 0x02, 0x01, 0x00, 0x02, 0x05, 0x05, 0x00, 0x03, 0x07, 0x01, 0x01
        /*0010*/ 	.byte	0x02, 0x03, 0x00, 0x00, 0x02, 0x06, 0x01, 0x00, 0x04, 0x0b, 0x08, 0x00, 0x09, 0x00, 0x00, 0x00
        /*0020*/ 	.byte	0x00, 0x00, 0x00, 0x00


//--------------------- .nv.info._Z23mergesortLocalMemKernelPiS_m --------------------------
	.section	.nv.info._Z23mergesortLocalMemKernelPiS_m,"",@"SHT_CUDA_INFO"
	.sectionflags	@""
	.align	4


	//----- nvinfo : EIATTR_CUDA_API_VERSION
	.align		4
        /*0000*/ 	.byte	0x04, 0x37
        /*0002*/ 	.short	(.L_19 - .L_18)
.L_18:
        /*0004*/ 	.word	0x00000082


	//----- nvinfo : EIATTR_KPARAM_INFO
	.align		4
.L_19:
        /*0008*/ 	.byte	0x04, 0x17
        /*000a*/ 	.short	(.L_21 - .L_20)
.L_20:
        /*000c*/ 	.word	0x00000000
        /*0010*/ 	.short	0x0002
        /*0012*/ 	.short	0x0010
        /*0014*/ 	.byte	0x00, 0xf0, 0x21, 0x00


	//----- nvinfo : EIATTR_KPARAM_INFO
	.align		4
.L_21:
        /*0018*/ 	.byte	0x04, 0x17
        /*001a*/ 	.short	(.L_23 - .L_22)
.L_22:
        /*001c*/ 	.word	0x00000000
        /*0020*/ 	.short	0x0001
        /*0022*/ 	.short	0x0008
        /*0024*/ 	.byte	0x00, 0xf5, 0x21, 0x00


	//----- nvinfo : EIATTR_KPARAM_INFO
	.align		4
.L_23:
        /*0028*/ 	.byte	0x04, 0x17
        /*002a*/ 	.short	(.L_25 - .L_24)
.L_24:
        /*002c*/ 	.word	0x00000000
        /*0030*/ 	.short	0x0000
        /*0032*/ 	.short	0x0000
        /*0034*/ 	.byte	0x00, 0xf5, 0x21, 0x00


	//----- nvinfo : EIATTR_SPARSE_MMA_MASK
	.align		4
.L_25:
        /*0038*/ 	.byte	0x03, 0x50
        /*003a*/ 	.short	0x0000


	//----- nvinfo : EIATTR_MAXREG_COUNT
	.align		4
        /*003c*/ 	.byte	0x03, 0x1b
        /*003e*/ 	.short	0x00ff


	//----- nvinfo : EIATTR_NUM_BARRIERS
	.align		4
        /*0040*/ 	.byte	0x02, 0x4c
        /*0042*/ 	.byte	0x01
	.zero		1


	//----- nvinfo : EIATTR_MERCURY_ISA_VERSION
	.align		4
        /*0044*/ 	.byte	0x03, 0x5f
        /*0046*/ 	.short	0x0101


	//----- nvinfo : EIATTR_VRC_CTA_INIT_COUNT
	.align		4
        /*0048*/ 	.byte	0x02, 0x4a
	.zero		1
	.zero		1


	//----- nvinfo : EIATTR_EXIT_INSTR_OFFSETS
	.align		4
        /*004c*/ 	.byte	0x04, 0x1c
        /*004e*/ 	.short	(.L_27 - .L_26)


	//   ....[0]....
.L_26:
        /*0050*/ 	.word	0x000000b0


	//   ....[1]....
        /*0054*/ 	.word	0x00002310


	//----- nvinfo : EIATTR_CRS_STACK_SIZE
	.align		4
.L_27:
        /*0058*/ 	.byte	0x04, 0x1e
        /*005a*/ 	.short	(.L_29 - .L_28)
.L_28:
        /*005c*/ 	.word	0x00000000


	//----- nvinfo : EIATTR_CBANK_PARAM_SIZE
	.align		4
.L_29:
        /*0060*/ 	.byte	0x03, 0x19
        /*0062*/ 	.short	0x0018


	//----- nvinfo : EIATTR_PARAM_CBANK
	.align		4
        /*0064*/ 	.byte	0x04, 0x0a
        /*0066*/ 	.short	(.L_31 - .L_30)
	.align		4
.L_30:
        /*0068*/ 	.word	index@(.nv.constant0._Z23mergesortLocalMemKernelPiS_m)
        /*006c*/ 	.short	0x0380
        /*006e*/ 	.short	0x0018


	//----- nvinfo : EIATTR_SW_WAR
	.align		4
.L_31:
        /*0070*/ 	.byte	0x04, 0x36
        /*0072*/ 	.short	(.L_33 - .L_32)
.L_32:
        /*0074*/ 	.word	0x00000008
.L_33:


//--------------------- .nv.info._Z11blocksMergePiS_m --------------------------
	.section	.nv.info._Z11blocksMergePiS_m,"",@"SHT_CUDA_INFO"
	.sectionflags	@""
	.align	4


	//----- nvinfo : EIATTR_CUDA_API_VERSION
	.align		4
        /*0000*/ 	.byte	0x04, 0x37
        /*0002*/ 	.short	(.L_35 - .L_34)
.L_34:
        /*0004*/ 	.word	0x00000082


	//----- nvinfo : EIATTR_KPARAM_INFO
	.align		4
.L_35:
        /*0008*/ 	.byte	0x04, 0x17
        /*000a*/ 	.short	(.L_37 - .L_36)
.L_36:
        /*000c*/ 	.word	0x00000000
        /*0010*/ 	.short	0x0002
        /*0012*/ 	.short	0x0010
        /*0014*/ 	.byte	0x00, 0xf0, 0x21, 0x00


	//----- nvinfo : EIATTR_KPARAM_INFO
	.align		4
.L_37:
        /*0018*/ 	.byte	0x04, 0x17
        /*001a*/ 	.short	(.L_39 - .L_38)
.L_38:
        /*001c*/ 	.word	0x00000000
        /*0020*/ 	.short	0x0001
        /*0022*/ 	.short	0x0008
        /*0024*/ 	.byte	0x00, 0xf5, 0x21, 0x00


	//----- nvinfo : EIATTR_KPARAM_INFO
	.align		4
.L_39:
        /*0028*/ 	.byte	0x04, 0x17
        /*002a*/ 	.short	(.L_41 - .L_40)
.L_40:
        /*002c*/ 	.word	0x00000000
        /*0030*/ 	.short	0x0000
        /*0032*/ 	.short	0x0000
        /*0034*/ 	.byte	0x00, 0xf5, 0x21, 0x00


	//----- nvinfo : EIATTR_SPARSE_MMA_MASK
	.align		4
.L_41:
        /*0038*/ 	.byte	0x03, 0x50
        /*003a*/ 	.short	0x0000


	//----- nvinfo : EIATTR_MAXREG_COUNT
	.align		4
        /*003c*/ 	.byte	0x03, 0x1b
        /*003e*/ 	.short	0x00ff


	//----- nvinfo : EIATTR_NUM_BARRIERS
	.align		4
        /*0040*/ 	.byte	0x02, 0x4c
        /*0042*/ 	.byte	0x01
	.zero		1


	//----- nvinfo : EIATTR_MERCURY_ISA_VERSION
	.align		4
        /*0044*/ 	.byte	0x03, 0x5f
        /*0046*/ 	.short	0x0101


	//----- nvinfo : EIATTR_VRC_CTA_INIT_COUNT
	.align		4
        /*0048*/ 	.byte	0x02, 0x4a
	.zero		1
	.zero		1


	//----- nvinfo : EIATTR_EXIT_INSTR_OFFSETS
	.align		4
        /*004c*/ 	.byte	0x04, 0x1c
        /*004e*/ 	.short	(.L_43 - .L_42)


	//   ....[0]....
.L_42:
        /*0050*/ 	.word	0x00000060


	//   ....[1]....
        /*0054*/ 	.word	0x000008c0


	//----- nvinfo : EIATTR_CRS_STACK_SIZE
	.align		4
.L_43:
        /*0058*/ 	.byte	0x04, 0x1e
        /*005a*/ 	.short	(.L_45 - .L_44)
.L_44:
        /*005c*/ 	.word	0x00000000


	//----- nvinfo : EIATTR_CBANK_PARAM_SIZE
	.align		4
.L_45:
        /*0060*/ 	.byte	0x03, 0x19
        /*0062*/ 	.short	0x0018


	//----- nvinfo : EIATTR_PARAM_CBANK
	.align		4
        /*0064*/ 	.byte	0x04, 0x0a
        /*0066*/ 	.short	(.L_47 - .L_46)
	.align		4
.L_46:
        /*0068*/ 	.word	index@(.nv.constant0._Z11blocksMergePiS_m)
        /*006c*/ 	.short	0x0380
        /*006e*/ 	.short	0x0018


	//----- nvinfo : EIATTR_SW_WAR
	.align		4
.L_47:
        /*0070*/ 	.byte	0x04, 0x36
        /*0072*/ 	.short	(.L_49 - .L_48)
.L_48:
        /*0074*/ 	.word	0x00000008
.L_49:


//--------------------- .nv.info._Z13gpu_mergesortPiS_mmm --------------------------
	.section	.nv.info._Z13gpu_mergesortPiS_mmm,"",@"SHT_CUDA_INFO"
	.sectionflags	@""
	.align	4


	//----- nvinfo : EIATTR_CUDA_API_VERSION
	.align		4
        /*0000*/ 	.byte	0x04, 0x37
        /*0002*/ 	.short	(.L_51 - .L_50)
.L_50:
        /*0004*/ 	.word	0x00000082


	//----- nvinfo : EIATTR_KPARAM_INFO
	.align		4
.L_51:
        /*0008*/ 	.byte	0x04, 0x17
        /*000a*/ 	.short	(.L_53 - .L_52)
.L_52:
        /*000c*/ 	.word	0x00000000
        /*0010*/ 	.short	0x0004
        /*0012*/ 	.short	0x0020
        /*0014*/ 	.byte	0x00, 0xf0, 0x21, 0x00


	//----- nvinfo : EIATTR_KPARAM_INFO
	.align		4
.L_53:
        /*0018*/ 	.byte	0x04, 0x17
        /*001a*/ 	.short	(.L_55 - .L_54)
.L_54:
        /*001c*/ 	.word	0x00000000
        /*0020*/ 	.short	0x0003
        /*0022*/ 	.short	0x0018
        /*0024*/ 	.byte	0x00, 0xf0, 0x21, 0x00


	//----- nvinfo : EIATTR_KPARAM_INFO
	.align		4
.L_55:
        /*0028*/ 	.byte	0x04, 0x17
        /*002a*/ 	.short	(.L_57 - .L_56)
.L_56:
        /*002c*/ 	.word	0x00000000
        /*0030*/ 	.short	0x0002
        /*0032*/ 	.short	0x0010
        /*0034*/ 	.byte	0x00, 0xf0, 0x21, 0x00


	//----- nvinfo : EIATTR_KPARAM_INFO
	.align		4
.L_57:
        /*0038*/ 	.byte	0x04, 0x17
        /*003a*/ 	.short	(.L_59 - .L_58)
.L_58:
        /*003c*/ 	.word	0x00000000
        /*0040*/ 	.short	0x0001
        /*0042*/ 	.short	0x0008
        /*0044*/ 	.byte	0x00, 0xf5, 0x21, 0x00


	//----- nvinfo : EIATTR_KPARAM_INFO
	.align		4
.L_59:
        /*0048*/ 	.byte	0x04, 0x17
        /*004a*/ 	.short	(.L_61 - .L_60)
.L_60:
        /*004c*/ 	.word	0x00000000
        /*0050*/ 	.short	0x0000
        /*0052*/ 	.short	0x0000
        /*0054*/ 	.byte	0x00, 0xf5, 0x21, 0x00


	//----- nvinfo : EIATTR_SPARSE_MMA_MASK
	.align		4
.L_61:
        /*0058*/ 	.byte	0x03, 0x50
        /*005a*/ 	.short	0x0000


	//----- nvinfo : EIATTR_MAXREG_COUNT
	.align		4
        /*005c*/ 	.byte	0x03, 0x1b
        /*005e*/ 	.short	0x00ff


	//----- nvinfo : EIATTR_NUM_BARRIERS
	.align		4
        /*0060*/ 	.byte	0x02, 0x4c
        /*0062*/ 	.byte	0x01
	.zero		1


	//----- nvinfo : EIATTR_MERCURY_ISA_VERSION
	.align		4
        /*0064*/ 	.byte	0x03, 0x5f
        /*0066*/ 	.short	0x0101


	//----- nvinfo : EIATTR_VRC_CTA_INIT_COUNT
	.align		4
        /*0068*/ 	.byte	0x02, 0x4a
	.zero		1
	.zero		1


	//----- nvinfo : EIATTR_EXIT_INSTR_OFFSETS
	.align		4
        /*006c*/ 	.byte	0x04, 0x1c
        /*006e*/ 	.short	(.L_63 - .L_62)


	//   ....[0]....
.L_62:
        /*0070*/ 	.word	0x000007d0


	//----- nvinfo : EIATTR_CRS_STACK_SIZE
	.align		4
.L_63:
        /*0074*/ 	.byte	0x04, 0x1e
        /*0076*/ 	.short	(.L_65 - .L_64)
.L_64:
        /*0078*/ 	.word	0x00000000


	//----- nvinfo : EIATTR_CBANK_PARAM_SIZE
	.align		4
.L_65:
        /*007c*/ 	.byte	0x03, 0x19
        /*007e*/ 	.short	0x0028


	//----- nvinfo : EIATTR_PARAM_CBANK
	.align		4
        /*0080*/ 	.byte	0x04, 0x0a
        /*0082*/ 	.short	(.L_67 - .L_66)
	.align		4
.L_66:
        /*0084*/ 	.word	index@(.nv.constant0._Z13gpu_mergesortPiS_mmm)
        /*0088*/ 	.short	0x0380
        /*008a*/ 	.short	0x0028


	//----- nvinfo : EIATTR_SW_WAR
	.align		4
.L_67:
        /*008c*/ 	.byte	0x04, 0x36
        /*008e*/ 	.short	(.L_69 - .L_68)
.L_68:
        /*0090*/ 	.word	0x00000008
.L_69:


//--------------------- .nv.callgraph             --------------------------
	.section	.nv.callgraph,"",@"SHT_CUDA_CALLGRAPH"
	.align	4
	.sectionentsize	8
	.align		4
        /*0000*/ 	.word	0x00000000
	.align		4
        /*0004*/ 	.word	0xffffffff
	.align		4
        /*0008*/ 	.word	0x00000000
	.align		4
        /*000c*/ 	.word	0xfffffffe
	.align		4
        /*0010*/ 	.word	0x00000000
	.align		4
        /*0014*/ 	.word	0xfffffffd
	.align		4
        /*0018*/ 	.word	0x00000000
	.align		4
        /*001c*/ 	.word	0xfffffffc


//--------------------- .text._Z23mergesortLocalMemKernelPiS_m --------------------------
	.section	.text._Z23mergesortLocalMemKernelPiS_m,"ax",@progbits
	.align	128
        .global         _Z23mergesortLocalMemKernelPiS_m
        .type           _Z23mergesortLocalMemKernelPiS_m,@function
        .size           _Z23mergesortLocalMemKernelPiS_m,(.L_x_43 - _Z23mergesortLocalMemKernelPiS_m)
        .other          _Z23mergesortLocalMemKernelPiS_m,@"STO_CUDA_ENTRY STV_DEFAULT"
_Z23mergesortLocalMemKernelPiS_m:
.text._Z23mergesortLocalMemKernelPiS_m:
[----:B------:R-:W-:Y:S01]  /*0000*/  LDC R1, c[0x0][0x37c] ;  /* 0x0000df00ff017b82 */ /* 0x000fe20000000800 */
[----:B------:R-:W0:Y:S01]  /*0010*/  LDCU.U16 UR4, c[0x0][0x390] ;  /* 0x00007200ff0477ac */ /* 0x000e220008000400 */
[----:B------:R-:W1:Y:S01]  /*0020*/  LDCU.64 UR10, c[0x0][0x390] ;  /* 0x00007200ff0a77ac */ /* 0x000e620008000a00 */
[----:B0-----:R-:W-:-:S04]  /*0030*/  UPRMT UR4, UR4, 0x9910, URZ ;  /* 0x0000991004047896 */ /* 0x001fc800080000ff */
[----:B------:R-:W-:Y:S02]  /*0040*/  UISETP.NE.AND UP0, UPT, UR4, URZ, UPT ;  /* 0x000000ff0400728c */ /* 0x000fe4000bf05270 */
[----:B-1----:R-:W-:Y:S02]  /*0050*/  USHF.R.U64 UR4, UR10, 0x10, UR11 ;  /* 0x000000100a047899 */ /* 0x002fe4000800120b */
[----:B------:R-:W-:-:S04]  /*0060*/  USEL UR10, URZ, 0x1, !UP0 ;  /* 0x00000001ff0a7887 */ /* 0x000fc8000c000000 */
[----:B------:R-:W-:-:S04]  /*0070*/  UIADD3 UR10, UP0, UPT, UR10, UR4, URZ ;  /* 0x000000040a0a7290 */ /* 0x000fc8000ff1e0ff */
[----:B------:R-:W-:Y:S02]  /*0080*/  ULEA.HI.X UR11, UR11, URZ, URZ, 0x10, UP0 ;  /* 0x000000ff0b0b7291 */ /* 0x000fe400080f84ff */
[----:B------:R-:W-:-:S04]  /*0090*/  ISETP.NE.U32.AND P0, PT, RZ, UR10, PT ;  /* 0x0000000aff007c0c */ /* 0x000fc8000bf05070 */
[----:B------:R-:W-:-:S13]  /*00a0*/  ISETP.NE.AND.EX P0, PT, RZ, UR11, PT, P0 ;  /* 0x0000000bff007c0c */ /* 0x000fda000bf05300 */
[----:B------:R-:W-:Y:S05]  /*00b0*/  @!P0 EXIT ;  /* 0x000000000000894d */ /* 0x000fea0003800000 */
[----:B------:R-:W0:Y:S01]  /*00c0*/  S2R R8, SR_TID.X ;  /* 0x0000000000087919 */ /* 0x000e220000002100 */
[----:B------:R-:W1:Y:S01]  /*00d0*/  S2UR UR7, SR_CgaCtaId ;  /* 0x00000000000779c3 */ /* 0x000e620000008800 */
[----:B------:R-:W2:Y:S01]  /*00e0*/  LDCU UR6, c[0x0][0x360] ;  /* 0x00006c00ff0677ac */ /* 0x000ea20008000800 */
[----:B------:R-:W2:Y:S01]  /*00f0*/  S2R R7, SR_CTAID.X ;  /* 0x0000000000077919 */ /* 0x000ea20000002500 */
[----:B------:R-:W-:Y:S01]  /*0100*/  UMOV UR4, 0x400 ;  /* 0x0000040000047882 */ /* 0x000fe20000000000 */
[----:B------:R-:W3:Y:S01]  /*0110*/  LDCU.64 UR14, c[0x0][0x358] ;  /* 0x00006b00ff0e77ac */ /* 0x000ee20008000a00 */
[----:B------:R-:W-:Y:S02]  /*0120*/  UIADD3 UR5, UPT, UPT, UR4, 0x2000, URZ ;  /* 0x0000200004057890 */ /* 0x000fe4000fffe0ff */
[----:B-1----:R-:W-:Y:S02]  /*0130*/  ULEA UR4, UR7, UR4, 0x18 ;  /* 0x0000000407047291 */ /* 0x002fe4000f8ec0ff */
[----:B------:R-:W-:-:S03]  /*0140*/  ULEA UR7, UR7, UR5, 0x18 ;  /* 0x0000000507077291 */ /* 0x000fc6000f8ec0ff */
[----:B------:R-:W-:Y:S01]  /*0150*/  UMOV UR5, URZ ;  /* 0x000000ff00057c82 */ /* 0x000fe20008000000 */
[C---:B0-----:R-:W-:Y:S02]  /*0160*/  LEA R6, R8.reuse, UR4, 0x7 ;  /* 0x0000000408067c11 */ /* 0x041fe4000f8e38ff */
[----:B------:R-:W-:Y:S01]  /*0170*/  LEA R0, R8, UR7, 0x7 ;  /* 0x0000000708007c11 */ /* 0x000fe2000f8e38ff */
[----:B--2---:R-:W-:Y:S01]  /*0180*/  IMAD R7, R7, UR6, R8 ;  /* 0x0000000607077c24 */ /* 0x004fe2000f8e0208 */
[----:B---3--:R-:W-:-:S06]  /*0190*/  UMOV UR6, URZ ;  /* 0x000000ff00067c82 */ /* 0x008fcc0008000000 */
.L_x_12:
[----:B0-----:R-:W0:Y:S01]  /*01a0*/  LDCU.64 UR16, c[0x0][0x390] ;  /* 0x00007200ff1077ac */ /* 0x001e220008000a00 */
[----:B------:R-:W-:Y:S01]  /*01b0*/  IMAD.MOV.U32 R19, RZ, RZ, 0x7fffffff ;  /* 0x7fffffffff137424 */ /* 0x000fe200078e00ff */
[----:B------:R-:W-:Y:S02]  /*01c0*/  USHF.L.U32 UR8, UR5, 0x10, URZ ;  /* 0x0000001005087899 */ /* 0x000fe400080006ff */
[----:B------:R-:W-:Y:S01]  /*01d0*/  USHF.L.U64.HI UR9, UR5, 0x10, UR6 ;  /* 0x0000001005097899 */ /* 0x000fe20008010206 */
[----:B------:R-:W1:Y:S03]  /*01e0*/  LDCU.64 UR12, c[0x0][0x380] ;  /* 0x00007000ff0c77ac */ /* 0x000e660008000a00 */
[----:B------:R-:W-:Y:S02]  /*01f0*/  IMAD.U32 R2, RZ, RZ, UR8 ;  /* 0x00000008ff027e24 */ /* 0x000fe4000f8e00ff */
[----:B------:R-:W-:-:S02]  /*0200*/  IMAD.U32 R3, RZ, RZ, UR9 ;  /* 0x00000009ff037e24 */ /* 0x000fc4000f8e00ff */
[----:B------:R-:W-:-:S03]  /*0210*/  IMAD.WIDE R2, R7, 0x20, R2 ;  /* 0x0000002007027825 */ /* 0x000fc600078e0202 */
[C---:B0-----:R-:W-:Y:S02]  /*0220*/  ISETP.GE.U32.AND P6, PT, R2.reuse, UR16, PT ;  /* 0x0000001002007c0c */ /* 0x041fe4000bfc6070 */
[C---:B------:R-:W-:Y:S02]  /*0230*/  IADD3 R5, P0, PT, R2.reuse, 0x1, RZ ;  /* 0x0000000102057810 */ /* 0x040fe40007f1e0ff */
[----:B------:R-:W-:Y:S02]  /*0240*/  ISETP.GE.U32.AND.EX P6, PT, R3, UR17, PT, P6 ;  /* 0x0000001103007c0c */ /* 0x000fe4000bfc6160 */
[C---:B-1----:R-:W-:Y:S02]  /*0250*/  LEA R4, P2, R2.reuse, UR12, 0x2 ;  /* 0x0000000c02047c11 */ /* 0x042fe4000f8410ff */
[----:B------:R-:W-:Y:S02]  /*0260*/  IADD3 R9, P1, PT, R2, 0x2, RZ ;  /* 0x0000000202097810 */ /* 0x000fe40007f3e0ff */
[----:B------:R-:W-:-:S02]  /*0270*/  ISETP.GE.U32.AND P4, PT, R5, UR16, PT ;  /* 0x0000001005007c0c */ /* 0x000fc4000bf86070 */
[C-C-:B------:R-:W-:Y:S02]  /*0280*/  LEA.HI.X R5, R2.reuse, UR13, R3.reuse, 0x2, P2 ;  /* 0x0000000d02057c11 */ /* 0x140fe400090f1403 */
[----:B------:R-:W-:Y:S02]  /*0290*/  ISETP.GE.U32.AND P5, PT, R9, UR16, PT ;  /* 0x0000001009007c0c */ /* 0x000fe4000bfa6070 */
[C---:B------:R-:W-:Y:S01]  /*02a0*/  IADD3 R10, P2, PT, R2.reuse, 0x3, RZ ;  /* 0x00000003020a7810 */ /* 0x040fe20007f5e0ff */
[----:B------:R-:W2:Y:S01]  /*02b0*/  @!P6 LDG.E R19, desc[UR14][R4.64] ;  /* 0x0000000e0413e981 */ /* 0x000ea2000c1e1900 */
[----:B------:R-:W-:Y:S01]  /*02c0*/  IADD3 R9, P3, PT, R2, 0x4, RZ ;  /* 0x0000000402097810 */ /* 0x000fe20007f7e0ff */
[--C-:B------:R-:W-:Y:S01]  /*02d0*/  IMAD.X R14, RZ, RZ, R3.reuse, P0 ;  /* 0x000000ffff0e7224 */ /* 0x100fe200000e0603 */
[----:B------:R-:W-:Y:S01]  /*02e0*/  ISETP.GE.U32.AND P6, PT, R10, UR16, PT ;  /* 0x000000100a007c0c */ /* 0x000fe2000bfc6070 */
[--C-:B------:R-:W-:Y:S01]  /*02f0*/  IMAD.X R13, RZ, RZ, R3.reuse, P2 ;  /* 0x000000ffff0d7224 */ /* 0x100fe200010e0603 */
[----:B------:R-:W-:Y:S01]  /*0300*/  ISETP.GE.U32.AND P0, PT, R9, UR16, PT ;  /* 0x0000001009007c0c */ /* 0x000fe2000bf06070 */
[----:B------:R-:W-:-:S02]  /*0310*/  IMAD.X R12, RZ, RZ, R3, P3 ;  /* 0x000000ffff0c7224 */ /* 0x000fc400018e0603 */
[--C-:B------:R-:W-:Y:S01]  /*0320*/  IMAD.X R15, RZ, RZ, R3.reuse, P1 ;  /* 0x000000ffff0f7224 */ /* 0x100fe200008e0603 */
[C---:B------:R-:W-:Y:S02]  /*0330*/  IADD3 R10, P1, PT, R2.reuse, 0x5, RZ ;  /* 0x00000005020a7810 */ /* 0x040fe40007f3e0ff */
[----:B------:R-:W-:Y:S02]  /*0340*/  IADD3 R9, P2, PT, R2, 0x6, RZ ;  /* 0x0000000602097810 */ /* 0x000fe40007f5e0ff */
[----:B------:R-:W-:Y:S02]  /*0350*/  ISETP.GE.U32.AND.EX P6, PT, R13, UR17, PT, P6 ;  /* 0x000000110d007c0c */ /* 0x000fe4000bfc6160 */
[----:B------:R-:W-:Y:S01]  /*0360*/  ISETP.GE.U32.AND.EX P0, PT, R12, UR17, PT, P0 ;  /* 0x000000110c007c0c */ /* 0x000fe2000bf06100 */
[--C-:B------:R-:W-:Y:S01]  /*0370*/  IMAD.X R11, RZ, RZ, R3.reuse, P1 ;  /* 0x000000ffff0b7224 */ /* 0x100fe200008e0603 */
[----:B------:R-:W-:Y:S02]  /*0380*/  IADD3 R16, P3, PT, R2, 0x7, RZ ;  /* 0x0000000702107810 */ /* 0x000fe40007f7e0ff */
[----:B------:R-:W-:Y:S01]  /*0390*/  ISETP.GE.U32.AND P1, PT, R10, UR16, PT ;  /* 0x000000100a007c0c */ /* 0x000fe2000bf26070 */
[--C-:B------:R-:W-:Y:S01]  /*03a0*/  IMAD.X R10, RZ, RZ, R3.reuse, P2 ;  /* 0x000000ffff0a7224 */ /* 0x100fe200010e0603 */
[----:B------:R-:W-:Y:S01]  /*03b0*/  ISETP.GE.U32.AND P2, PT, R9, UR16, PT ;  /* 0x0000001009007c0c */ /* 0x000fe2000bf46070 */
[----:B------:R-:W-:Y:S01]  /*03c0*/  IMAD.X R9, RZ, RZ, R3, P3 ;  /* 0x000000ffff097224 */ /* 0x000fe200018e0603 */
[----:B------:R-:W-:Y:S01]  /*03d0*/  ISETP.GE.U32.AND P3, PT, R16, UR16, PT ;  /* 0x0000001010007c0c */ /* 0x000fe2000bf66070 */
[----:B------:R-:W-:-:S02]  /*03e0*/  IMAD.MOV.U32 R29, RZ, RZ, 0x7fffffff ;  /* 0x7fffffffff1d7424 */ /* 0x000fc400078e00ff */
[----:B------:R-:W-:Y:S01]  /*03f0*/  IMAD.MOV.U32 R27, RZ, RZ, 0x7fffffff ;  /* 0x7fffffffff1b7424 */ /* 0x000fe200078e00ff */
[----:B------:R-:W-:Y:S02]  /*0400*/  ISETP.GE.U32.AND.EX P4, PT, R14, UR17, PT, P4 ;  /* 0x000000110e007c0c */ /* 0x000fe4000bf86140 */
[----:B------:R-:W-:Y:S01]  /*0410*/  ISETP.GE.U32.AND.EX P5, PT, R15, UR17, PT, P5 ;  /* 0x000000110f007c0c */ /* 0x000fe2000bfa6150 */
[----:B------:R-:W3:Y:S01]  /*0420*/  @!P6 LDG.E R29, desc[UR14][R4.64+0xc] ;  /* 0x00000c0e041de981 */ /* 0x000ee2000c1e1900 */
[----:B------:R-:W-:Y:S02]  /*0430*/  ISETP.GE.U32.AND.EX P1, PT, R11, UR17, PT, P1 ;  /* 0x000000110b007c0c */ /* 0x000fe4000bf26110 */
[----:B------:R-:W-:Y:S01]  /*0440*/  ISETP.GE.U32.AND.EX P2, PT, R10, UR17, PT, P2 ;  /* 0x000000110a007c0c */ /* 0x000fe2000bf46120 */
[----:B------:R-:W4:Y:S01]  /*0450*/  @!P0 LDG.E R27, desc[UR14][R4.64+0x10] ;  /* 0x0000100e041b8981 */ /* 0x000f22000c1e1900 */
[----:B------:R-:W-:Y:S01]  /*0460*/  ISETP.GE.U32.AND.EX P3, PT, R9, UR17, PT, P3 ;  /* 0x0000001109007c0c */ /* 0x000fe2000bf66130 */
[----:B------:R-:W-:-:S02]  /*0470*/  IMAD.MOV.U32 R37, RZ, RZ, 0x7fffffff ;  /* 0x7fffffffff257424 */ /* 0x000fc400078e00ff */
[----:B------:R-:W-:Y:S02]  /*0480*/  IMAD.MOV.U32 R39, RZ, RZ, 0x7fffffff ;  /* 0x7fffffffff277424 */ /* 0x000fe400078e00ff */
[----:B------:R-:W-:Y:S02]  /*0490*/  IMAD.MOV.U32 R31, RZ, RZ, 0x7fffffff ;  /* 0x7fffffffff1f7424 */ /* 0x000fe400078e00ff */
[----:B------:R-:W-:Y:S01]  /*04a0*/  IMAD.MOV.U32 R33, RZ, RZ, 0x7fffffff ;  /* 0x7fffffffff217424 */ /* 0x000fe200078e00ff */
[----:B------:R-:W5:Y:S01]  /*04b0*/  @!P4 LDG.E R37, desc[UR14][R4.64+0x4] ;  /* 0x0000040e0425c981 */ /* 0x000f62000c1e1900 */
[----:B------:R-:W-:-:S03]  /*04c0*/  IMAD.MOV.U32 R35, RZ, RZ, 0x7fffffff ;  /* 0x7fffffffff237424 */ /* 0x000fc600078e00ff */
[----:B------:R-:W5:Y:S04]  /*04d0*/  @!P5 LDG.E R39, desc[UR14][R4.64+0x8] ;  /* 0x0000080e0427d981 */ /* 0x000f68000c1e1900 */
[----:B------:R-:W5:Y:S04]  /*04e0*/  @!P1 LDG.E R31, desc[UR14][R4.64+0x14] ;  /* 0x0000140e041f9981 */ /* 0x000f68000c1e1900 */
[----:B------:R-:W5:Y:S04]  /*04f0*/  @!P2 LDG.E R33, desc[UR14][R4.64+0x18] ;  /* 0x0000180e0421a981 */ /* 0x000f68000c1e1900 */
[----:B------:R-:W5:Y:S01]  /*0500*/  @!P3 LDG.E R35, desc[UR14][R4.64+0x1c] ;  /* 0x00001c0e0423b981 */ /* 0x000f62000c1e1900 */
[----:B------:R-:W-:-:S02]  /*0510*/  IADD3 R10, P0, PT, R2, 0x8, RZ ;  /* 0x00000008020a7810 */ /* 0x000fc40007f1e0ff */
[----:B------:R-:W-:Y:S02]  /*0520*/  IADD3 R9, P2, PT, R2, 0x11, RZ ;  /* 0x0000001102097810 */ /* 0x000fe40007f5e0ff */
[----:B------:R-:W-:Y:S01]  /*0530*/  ISETP.GE.U32.AND P5, PT, R10, UR16, PT ;  /* 0x000000100a007c0c */ /* 0x000fe2000bfa6070 */
[--C-:B------:R-:W-:Y:S01]  /*0540*/  IMAD.X R10, RZ, RZ, R3.reuse, P0 ;  /* 0x000000ffff0a7224 */ /* 0x100fe200000e0603 */
[----:B------:R-:W-:Y:S01]  /*0550*/  ISETP.GE.U32.AND P1, PT, R9, UR16, PT ;  /* 0x0000001009007c0c */ /* 0x000fe2000bf26070 */
[----:B------:R-:W-:-:S03]  /*0560*/  IMAD.X R9, RZ, RZ, R3, P2 ;  /* 0x000000ffff097224 */ /* 0x000fc600010e0603 */
[----:B------:R-:W-:Y:S02]  /*0570*/  ISETP.GE.U32.AND.EX P5, PT, R10, UR17, PT, P5 ;  /* 0x000000110a007c0c */ /* 0x000fe4000bfa6150 */
[----:B------:R-:W-:Y:S01]  /*0580*/  ISETP.GE.U32.AND.EX P1, PT, R9, UR17, PT, P1 ;  /* 0x0000001109007c0c */ /* 0x000fe2000bf26110 */
[----:B------:R-:W-:Y:S02]  /*0590*/  IMAD.MOV.U32 R25, RZ, RZ, 0x7fffffff ;  /* 0x7fffffffff197424 */ /* 0x000fe400078e00ff */
[----:B------:R-:W-:Y:S01]  /*05a0*/  IMAD.MOV.U32 R21, RZ, RZ, 0x7fffffff ;  /* 0x7fffffffff157424 */ /* 0x000fe200078e00ff */
[C---:B------:R-:W-:Y:S02]  /*05b0*/  IADD3 R9, P6, PT, R2.reuse, 0x12, RZ ;  /* 0x0000001202097810 */ /* 0x040fe40007fde0ff */
[C---:B------:R-:W-:Y:S02]  /*05c0*/  IADD3 R11, P0, PT, R2.reuse, 0x13, RZ ;  /* 0x00000013020b7810 */ /* 0x040fe40007f1e0ff */
[----:B------:R-:W-:Y:S01]  /*05d0*/  IADD3 R10, P4, PT, R2, 0x14, RZ ;  /* 0x00000014020a7810 */ /* 0x000fe20007f9e0ff */
[----:B------:R-:W-:-:S02]  /*05e0*/  IMAD.X R13, RZ, RZ, R3, P6 ;  /* 0x000000ffff0d7224 */ /* 0x000fc400030e0603 */
[----:B------:R-:W5:Y:S01]  /*05f0*/  @!P5 LDG.E R25, desc[UR14][R4.64+0x20] ;  /* 0x0000200e0419d981 */ /* 0x000f62000c1e1900 */
[----:B------:R-:W-:Y:S01]  /*0600*/  ISETP.GE.U32.AND P5, PT, R10, UR16, PT ;  /* 0x000000100a007c0c */ /* 0x000fe2000bfa6070 */
[--C-:B------:R-:W-:Y:S01]  /*0610*/  IMAD.X R12, RZ, RZ, R3.reuse, P0 ;  /* 0x000000ffff0c7224 */ /* 0x100fe200000e0603 */
[----:B------:R-:W-:Y:S01]  /*0620*/  ISETP.GE.U32.AND P3, PT, R9, UR16, PT ;  /* 0x0000001009007c0c */ /* 0x000fe2000bf66070 */
[----:B------:R-:W5:Y:S01]  /*0630*/  @!P1 LDG.E R21, desc[UR14][R4.64+0x44] ;  /* 0x0000440e04159981 */ /* 0x000f62000c1e1900 */
[C---:B------:R-:W-:Y:S02]  /*0640*/  IADD3 R10, P1, PT, R2.reuse, 0x15, RZ ;  /* 0x00000015020a7810 */ /* 0x040fe40007f3e0ff */
[----:B------:R-:W-:Y:S02]  /*0650*/  ISETP.GE.U32.AND P2, PT, R11, UR16, PT ;  /* 0x000000100b007c0c */ /* 0x000fe4000bf46070 */
[----:B------:R-:W-:Y:S02]  /*0660*/  IADD3 R9, P6, PT, R2, 0x16, RZ ;  /* 0x0000001602097810 */ /* 0x000fe40007fde0ff */
[----:B------:R-:W-:Y:S01]  /*0670*/  ISETP.GE.U32.AND P0, PT, R10, UR16, PT ;  /* 0x000000100a007c0c */ /* 0x000fe2000bf06070 */
[--C-:B------:R-:W-:Y:S01]  /*0680*/  IMAD.X R10, RZ, RZ, R3.reuse, P1 ;  /* 0x000000ffff0a7224 */ /* 0x100fe200008e0603 */
[----:B------:R-:W-:Y:S01]  /*0690*/  ISETP.GE.U32.AND.EX P2, PT, R12, UR17, PT, P2 ;  /* 0x000000110c007c0c */ /* 0x000fe2000bf46120 */
[--C-:B------:R-:W-:Y:S01]  /*06a0*/  IMAD.X R11, RZ, RZ, R3.reuse, P4 ;  /* 0x000000ffff0b7224 */ /* 0x100fe200020e0603 */
[----:B------:R-:W-:Y:S01]  /*06b0*/  ISETP.GE.U32.AND P4, PT, R9, UR16, PT ;  /* 0x0000001009007c0c */ /* 0x000fe2000bf86070 */
[----:B------:R-:W-:Y:S01]  /*06c0*/  IMAD.X R12, RZ, RZ, R3, P6 ;  /* 0x000000ffff0c7224 */ /* 0x000fe200030e0603 */
[----:B------:R-:W-:-:S02]  /*06d0*/  ISETP.GE.U32.AND.EX P3, PT, R13, UR17, PT, P3 ;  /* 0x000000110d007c0c */ /* 0x000fc4000bf66130 */
[----:B------:R-:W-:Y:S02]  /*06e0*/  ISETP.GE.U32.AND.EX P0, PT, R10, UR17, PT, P0 ;  /* 0x000000110a007c0c */ /* 0x000fe4000bf06100 */
[----:B------:R-:W-:Y:S01]  /*06f0*/  ISETP.GE.U32.AND.EX P4, PT, R12, UR17, PT, P4 ;  /* 0x000000110c007c0c */ /* 0x000fe2000bf86140 */
[----:B------:R-:W-:Y:S01]  /*0700*/  IMAD.MOV.U32 R45, RZ, RZ, 0x7fffffff ;  /* 0x7fffffffff2d7424 */ /* 0x000fe200078e00ff */
[----:B------:R-:W-:Y:S01]  /*0710*/  ISETP.GE.U32.AND.EX P5, PT, R11, UR17, PT, P5 ;  /* 0x000000110b007c0c */ /* 0x000fe2000bfa6150 */
[----:B------:R-:W-:Y:S01]  /*0720*/  IMAD.MOV.U32 R47, RZ, RZ, 0x7fffffff ;  /* 0x7fffffffff2f7424 */ /* 0x000fe200078e00ff */
[----:B------:R-:W-:Y:S01]  /*0730*/  IADD3 R9, P1, PT, R2, 0x1d, RZ ;  /* 0x0000001d02097810 */ /* 0x000fe20007f3e0ff */
[----:B------:R-:W-:Y:S02]  /*0740*/  IMAD.MOV.U32 R41, RZ, RZ, 0x7fffffff ;  /* 0x7fffffffff297424 */ /* 0x000fe400078e00ff */
[----:B------:R-:W-:Y:S01]  /*0750*/  IMAD.MOV.U32 R49, RZ, RZ, 0x7fffffff ;  /* 0x7fffffffff317424 */ /* 0x000fe200078e00ff */
[----:B------:R-:W5:Y:S01]  /*0760*/  @!P2 LDG.E R45, desc[UR14][R4.64+0x4c] ;  /* 0x00004c0e042da981 */ /* 0x000f62000c1e1900 */
[----:B------:R-:W-:Y:S01]  /*0770*/  IMAD.MOV.U32 R43, RZ, RZ, 0x7fffffff ;  /* 0x7fffffffff2b7424 */ /* 0x000fe200078e00ff */
[----:B------:R-:W-:-:S02]  /*0780*/  ISETP.GE.U32.AND P6, PT, R9, UR16, PT ;  /* 0x0000001009007c0c */ /* 0x000fc4000bfc6070 */
[----:B------:R-:W5:Y:S01]  /*0790*/  @!P3 LDG.E R47, desc[UR14][R4.64+0x48] ;  /* 0x0000480e042fb981 */ /* 0x000f62000c1e1900 */
[C---:B------:R-:W-:Y:S02]  /*07a0*/  IADD3 R10, P2, PT, R2.reuse, 0xa, RZ ;  /* 0x0000000a020a7810 */ /* 0x040fe40007f5e0ff */
[----:B------:R-:W-:Y:S01]  /*07b0*/  IADD3 R9, P3, PT, R2, 0x9, RZ ;  /* 0x0000000902097810 */ /* 0x000fe20007f7e0ff */
[----:B------:R-:W5:Y:S01]  /*07c0*/  @!P0 LDG.E R41, desc[UR14][R4.64+0x54] ;  /* 0x0000540e04298981 */ /* 0x000f62000c1e1900 */
[----:B------:R-:W-:-:S03]  /*07d0*/  ISETP.GE.U32.AND P0, PT, R10, UR16, PT ;  /* 0x000000100a007c0c */ /* 0x000fc6000bf06070 */
[----:B------:R-:W5:Y:S01]  /*07e0*/  @!P4 LDG.E R49, desc[UR14][R4.64+0x58] ;  /* 0x0000580e0431c981 */ /* 0x000f62000c1e1900 */
[C---:B------:R-:W-:Y:S01]  /*07f0*/  IADD3 R10, P4, PT, R2.reuse, 0xb, RZ ;  /* 0x0000000b020a7810 */ /* 0x040fe20007f9e0ff */
[--C-:B------:R-:W-:Y:S02]  /*0800*/  IMAD.X R18, RZ, RZ, R3.reuse, P3 ;  /* 0x000000ffff127224 */ /* 0x100fe400018e0603 */
[----:B------:R-:W5:Y:S01]  /*0810*/  @!P5 LDG.E R43, desc[UR14][R4.64+0x50] ;  /* 0x0000500e042bd981 */ /* 0x000f62000c1e1900 */
[----:B------:R-:W-:Y:S01]  /*0820*/  ISETP.GE.U32.AND P5, PT, R9, UR16, PT ;  /* 0x0000001009007c0c */ /* 0x000fe2000bfa6070 */
[--C-:B------:R-:W-:Y:S01]  /*0830*/  IMAD.X R9, RZ, RZ, R3.reuse, P1 ;  /* 0x000000ffff097224 */ /* 0x100fe200008e0603 */
[----:B------:R-:W-:Y:S01]  /*0840*/  IADD3 R11, P1, PT, R2, 0xc, RZ ;  /* 0x0000000c020b7810 */ /* 0x000fe20007f3e0ff */
[--C-:B------:R-:W-:Y:S01]  /*0850*/  IMAD.X R17, RZ, RZ, R3.reuse, P4 ;  /* 0x000000ffff117224 */ /* 0x100fe200020e0603 */
[----:B------:R-:W-:Y:S01]  /*0860*/  ISETP.GE.U32.AND P3, PT, R10, UR16, PT ;  /* 0x000000100a007c0c */ /* 0x000fe2000bf66070 */
[--C-:B------:R-:W-:Y:S01]  /*0870*/  IMAD.X R16, RZ, RZ, R3.reuse, P2 ;  /* 0x000000ffff107224 */ /* 0x100fe200010e0603 */
[----:B------:R-:W-:Y:S01]  /*0880*/  ISETP.GE.U32.AND.EX P5, PT, R18, UR17, PT, P5 ;  /* 0x0000001112007c0c */ /* 0x000fe2000bfa6150 */
[----:B------:R-:W-:Y:S01]  /*0890*/  IMAD.X R30, RZ, RZ, R3, P1 ;  /* 0x000000ffff1e7224 */ /* 0x000fe200008e0603 */
[----:B------:R-:W-:-:S02]  /*08a0*/  ISETP.GE.U32.AND.EX P6, PT, R9, UR17, PT, P6 ;  /* 0x0000001109007c0c */ /* 0x000fc4000bfc6160 */
[----:B------:R-:W-:Y:S02]  /*08b0*/  ISETP.GE.U32.AND P2, PT, R11, UR16, PT ;  /* 0x000000100b007c0c */ /* 0x000fe4000bf46070 */
[----:B------:R-:W-:Y:S01]  /*08c0*/  ISETP.GE.U32.AND.EX P3, PT, R17, UR17, PT, P3 ;  /* 0x0000001111007c0c */ /* 0x000fe2000bf66130 */
[----:B------:R-:W-:Y:S01]  /*08d0*/  IMAD.MOV.U32 R53, RZ, RZ, 0x7fffffff ;  /* 0x7fffffffff357424 */ /* 0x000fe200078e00ff */
[----:B------:R-:W-:Y:S02]  /*08e0*/  ISETP.GE.U32.AND.EX P0, PT, R16, UR17, PT, P0 ;  /* 0x0000001110007c0c */ /* 0x000fe4000bf06100 */
[----:B------:R-:W-:Y:S01]  /*08f0*/  ISETP.GE.U32.AND.EX P2, PT, R30, UR17, PT, P2 ;  /* 0x000000111e007c0c */ /* 0x000fe2000bf46120 */
[----:B------:R-:W-:Y:S01]  /*0900*/  IMAD.MOV.U32 R20, RZ, RZ, 0x7fffffff ;  /* 0x7fffffffff147424 */ /* 0x000fe200078e00ff */
[C---:B------:R-:W-:Y:S01]  /*0910*/  IADD3 R9, P4, PT, R2.reuse, 0xd, RZ ;  /* 0x0000000d02097810 */ /* 0x040fe20007f9e0ff */
[----:B------:R-:W-:Y:S01]  /*0920*/  IMAD.MOV.U32 R26, RZ, RZ, 0x7fffffff ;  /* 0x7fffffffff1a7424 */ /* 0x000fe200078e00ff */
[----:B------:R-:W5:Y:S01]  /*0930*/  @!P5 LDG.E R53, desc[UR14][R4.64+0x24] ;  /* 0x0000240e0435d981 */ /* 0x000f62000c1e1900 */
[----:B------:R-:W-:Y:S01]  /*0940*/  IMAD.MOV.U32 R51, RZ, RZ, 0x7fffffff ;  /* 0x7fffffffff337424 */ /* 0x000fe200078e00ff */
[C---:B------:R-:W-:Y:S01]  /*0950*/  IADD3 R10, P5, PT, R2.reuse, 0xf, RZ ;  /* 0x0000000f020a7810 */ /* 0x040fe20007fbe0ff */
[----:B------:R-:W-:Y:S01]  /*0960*/  IMAD.MOV.U32 R32, RZ, RZ, 0x7fffffff ;  /* 0x7fffffffff207424 */ /* 0x000fe200078e00ff */
[----:B------:R-:W-:Y:S01]  /*0970*/  ISETP.GE.U32.AND P1, PT, R9, UR16, PT ;  /* 0x0000001009007c0c */ /* 0x000fe2000bf26070 */
[----:B------:R-:W5:Y:S01]  /*0980*/  @!P6 LDG.E R20, desc[UR14][R4.64+0x74] ;  /* 0x0000740e0414e981 */ /* 0x000f62000c1e1900 */
[----:B------:R-:W-:Y:S01]  /*0990*/  IADD3 R9, P6, PT, R2, 0xe, RZ ;  /* 0x0000000e02097810 */ /* 0x000fe20007fde0ff */
[----:B------:R-:W-:-:S02]  /*09a0*/  IMAD.X R15, RZ, RZ, R3, P4 ;  /* 0x000000ffff0f7224 */ /* 0x000fc400020e0603 */
[----:B------:R-:W5:Y:S01]  /*09b0*/  @!P3 LDG.E R26, desc[UR14][R4.64+0x2c] ;  /* 0x00002c0e041ab981 */ /* 0x000f62000c1e1900 */
[----:B------:R-:W-:Y:S02]  /*09c0*/  ISETP.GE.U32.AND P3, PT, R10, UR16, PT ;  /* 0x000000100a007c0c */ /* 0x000fe4000bf66070 */
[C---:B------:R-:W-:Y:S01]  /*09d0*/  IADD3 R10, P4, PT, R2.reuse, 0x17, RZ ;  /* 0x00000017020a7810 */ /* 0x040fe20007f9e0ff */
[----:B------:R-:W5:Y:S01]  /*09e0*/  @!P0 LDG.E R51, desc[UR14][R4.64+0x28] ;  /* 0x0000280e04338981 */ /* 0x000f62000c1e1900 */
[----:B------:R-:W-:Y:S01]  /*09f0*/  ISETP.GE.U32.AND P0, PT, R9, UR16, PT ;  /* 0x0000001009007c0c */ /* 0x000fe2000bf06070 */
[--C-:B------:R-:W-:Y:S02]  /*0a00*/  IMAD.X R14, RZ, RZ, R3.reuse, P6 ;  /* 0x000000ffff0e7224 */ /* 0x100fe400030e0603 */
[----:B------:R-:W5:Y:S01]  /*0a10*/  @!P2 LDG.E R32, desc[UR14][R4.64+0x30] ;  /* 0x0000300e0420a981 */ /* 0x000f62000c1e1900 */
[----:B------:R-:W-:Y:S01]  /*0a20*/  IADD3 R9, P2, PT, R2, 0x10, RZ ;  /* 0x0000001002097810 */ /* 0x000fe20007f5e0ff */
[--C-:B------:R-:W-:Y:S01]  /*0a30*/  IMAD.X R13, RZ, RZ, R3.reuse, P5 ;  /* 0x000000ffff0d7224 */ /* 0x100fe200028e0603 */
[----:B------:R-:W-:Y:S01]  /*0a40*/  ISETP.GE.U32.AND.EX P1, PT, R15, UR17, PT, P1 ;  /* 0x000000110f007c0c */ /* 0x000fe2000bf26110 */
[--C-:B------:R-:W-:Y:S01]  /*0a50*/  IMAD.X R28, RZ, RZ, R3.reuse, P4 ;  /* 0x000000ffff1c7224 */ /* 0x100fe200020e0603 */
[----:B------:R-:W-:Y:S01]  /*0a60*/  ISETP.GE.U32.AND P5, PT, R10, UR16, PT ;  /* 0x000000100a007c0c */ /* 0x000fe2000bfa6070 */
[----:B------:R-:W-:Y:S01]  /*0a70*/  IMAD.X R12, RZ, RZ, R3, P2 ;  /* 0x000000ffff0c7224 */ /* 0x000fe200010e0603 */
[----:B------:R-:W-:-:S02]  /*0a80*/  ISETP.GE.U32.AND P6, PT, R9, UR16, PT ;  /* 0x0000001009007c0c */ /* 0x000fc4000bfc6070 */
[----:B------:R-:W-:Y:S02]  /*0a90*/  ISETP.GE.U32.AND.EX P0, PT, R14, UR17, PT, P0 ;  /* 0x000000110e007c0c */ /* 0x000fe4000bf06100 */
[----:B------:R-:W-:Y:S02]  /*0aa0*/  ISETP.GE.U32.AND.EX P3, PT, R13, UR17, PT, P3 ;  /* 0x000000110d007c0c */ /* 0x000fe4000bf66130 */
[----:B------:R-:W-:Y:S01]  /*0ab0*/  ISETP.GE.U32.AND.EX P5, PT, R28, UR17, PT, P5 ;  /* 0x000000111c007c0c */ /* 0x000fe2000bfa6150 */
[----:B------:R-:W-:Y:S01]  /*0ac0*/  IMAD.MOV.U32 R42, RZ, RZ, 0x7fffffff ;  /* 0x7fffffffff2a7424 */ /* 0x000fe200078e00ff */
[----:B------:R-:W-:Y:S01]  /*0ad0*/  ISETP.GE.U32.AND.EX P6, PT, R12, UR17, PT, P6 ;  /* 0x000000110c007c0c */ /* 0x000fe2000bfc6160 */
[----:B------:R-:W-:Y:S01]  /*0ae0*/  IMAD.MOV.U32 R40, RZ, RZ, 0x7fffffff ;  /* 0x7fffffffff287424 */ /* 0x000fe200078e00ff */
[C---:B------:R-:W-:Y:S01]  /*0af0*/  IADD3 R9, P2, PT, R2.reuse, 0x18, RZ ;  /* 0x0000001802097810 */ /* 0x040fe20007f5e0ff */
[----:B------:R-:W-:Y:S02]  /*0b00*/  IMAD.MOV.U32 R38, RZ, RZ, 0x7fffffff ;  /* 0x7fffffffff267424 */ /* 0x000fe400078e00ff */
[----:B------:R-:W-:Y:S01]  /*0b10*/  IMAD.MOV.U32 R34, RZ, RZ, 0x7fffffff ;  /* 0x7fffffffff227424 */ /* 0x000fe200078e00ff */
[----:B------:R-:W-:Y:S01]  /*0b20*/  ISETP.GE.U32.AND P4, PT, R9, UR16, PT ;  /* 0x0000001009007c0c */ /* 0x000fe2000bf86070 */
[----:B------:R-:W5:Y:S01]  /*0b30*/  @!P1 LDG.E R42, desc[UR14][R4.64+0x34] ;  /* 0x0000340e042a9981 */ /* 0x000f62000c1e1900 */
[----:B------:R-:W-:Y:S01]  /*0b40*/  IMAD.MOV.U32 R36, RZ, RZ, 0x7fffffff ;  /* 0x7fffffffff247424 */ /* 0x000fe200078e00ff */
[----:B------:R-:W-:-:S02]  /*0b50*/  IADD3 R9, P1, PT, R2, 0x19, RZ ;  /* 0x0000001902097810 */ /* 0x000fc40007f3e0ff */
[----:B------:R-:W5:Y:S01]  /*0b60*/  @!P0 LDG.E R40, desc[UR14][R4.64+0x38] ;  /* 0x0000380e04288981 */ /* 0x000f62000c1e1900 */
[----:B------:R-:W-:-:S03]  /*0b70*/  IADD3 R10, P0, PT, R2, 0x1a, RZ ;  /* 0x0000001a020a7810 */ /* 0x000fc60007f1e0ff */
[----:B------:R-:W5:Y:S01]  /*0b80*/  @!P3 LDG.E R38, desc[UR14][R4.64+0x3c] ;  /* 0x00003c0e0426b981 */ /* 0x000f62000c1e1900 */
[----:B------:R-:W-:Y:S01]  /*0b90*/  ISETP.GE.U32.AND P3, PT, R9, UR16, PT ;  /* 0x0000001009007c0c */ /* 0x000fe2000bf66070 */
[--C-:B------:R-:W-:Y:S02]  /*0ba0*/  IMAD.X R11, RZ, RZ, R3.reuse, P2 ;  /* 0x000000ffff0b7224 */ /* 0x100fe400010e0603 */
[----:B------:R-:W5:Y:S01]  /*0bb0*/  @!P5 LDG.E R34, desc[UR14][R4.64+0x5c] ;  /* 0x00005c0e0422d981 */ /* 0x000f62000c1e1900 */
[C---:B------:R-:W-:Y:S02]  /*0bc0*/  IADD3 R9, P5, PT, R2.reuse, 0x1b, RZ ;  /* 0x0000001b02097810 */ /* 0x040fe40007fbe0ff */
[----:B------:R-:W-:Y:S01]  /*0bd0*/  IADD3 R22, P2, PT, R2, 0x1c, RZ ;  /* 0x0000001c02167810 */ /* 0x000fe20007f5e0ff */
[----:B------:R-:W5:Y:S01]  /*0be0*/  @!P6 LDG.E R36, desc[UR14][R4.64+0x40] ;  /* 0x0000400e0424e981 */ /* 0x000f62000c1e1900 */
[----:B------:R-:W-:Y:S01]  /*0bf0*/  ISETP.GE.U32.AND P6, PT, R10, UR16, PT ;  /* 0x000000100a007c0c */ /* 0x000fe2000bfc6070 */
[--C-:B------:R-:W-:Y:S01]  /*0c00*/  IMAD.X R10, RZ, RZ, R3.reuse, P1 ;  /* 0x000000ffff0a7224 */ /* 0x100fe200008e0603 */
[----:B------:R-:W-:Y:S01]  /*0c10*/  ISETP.GE.U32.AND P1, PT, R9, UR16, PT ;  /* 0x0000001009007c0c */ /* 0x000fe2000bf26070 */
[--C-:B------:R-:W-:Y:S01]  /*0c20*/  IMAD.X R9, RZ, RZ, R3.reuse, P0 ;  /* 0x000000ffff097224 */ /* 0x100fe200000e0603 */
[----:B------:R-:W-:Y:S01]  /*0c30*/  ISETP.GE.U32.AND P0, PT, R22, UR16, PT ;  /* 0x0000001016007c0c */ /* 0x000fe2000bf06070 */
[--C-:B------:R-:W-:Y:S01]  /*0c40*/  IMAD.X R24, RZ, RZ, R3.reuse, P5 ;  /* 0x000000ffff187224 */ /* 0x100fe200028e0603 */
[----:B------:R-:W-:Y:S01]  /*0c50*/  IADD3 R23, P5, PT, R2, 0x1e, RZ ;  /* 0x0000001e02177810 */ /* 0x000fe20007fbe0ff */
[----:B------:R-:W-:Y:S01]  /*0c60*/  IMAD.X R22, RZ, RZ, R3, P2 ;  /* 0x000000ffff167224 */ /* 0x000fe200010e0603 */
[----:B------:R-:W-:-:S02]  /*0c70*/  ISETP.GE.U32.AND.EX P4, PT, R11, UR17, PT, P4 ;  /* 0x000000110b007c0c */ /* 0x000fc4000bf86140 */
[----:B------:R-:W-:Y:S02]  /*0c80*/  ISETP.GE.U32.AND.EX P3, PT, R10, UR17, PT, P3 ;  /* 0x000000110a007c0c */ /* 0x000fe4000bf66130 */
[----:B------:R-:W-:Y:S02]  /*0c90*/  ISETP.GE.U32.AND.EX P6, PT, R9, UR17, PT, P6 ;  /* 0x0000001109007c0c */ /* 0x000fe4000bfc6160 */
[----:B------:R-:W-:Y:S02]  /*0ca0*/  ISETP.GE.U32.AND.EX P1, PT, R24, UR17, PT, P1 ;  /* 0x0000001118007c0c */ /* 0x000fe4000bf26110 */
[----:B------:R-:W-:Y:S01]  /*0cb0*/  ISETP.GE.U32.AND.EX P0, PT, R22, UR17, PT, P0 ;  /* 0x0000001116007c0c */ /* 0x000fe2000bf06100 */
[----:B------:R-:W-:Y:S02]  /*0cc0*/  IMAD.MOV.U32 R44, RZ, RZ, 0x7fffffff ;  /* 0x7fffffffff2c7424 */ /* 0x000fe400078e00ff */
[----:B------:R-:W-:-:S04]  /*0cd0*/  IMAD.MOV.U32 R46, RZ, RZ, 0x7fffffff ;  /* 0x7fffffffff2e7424 */ /* 0x000fc800078e00ff */
[----:B------:R-:W5:Y:S04]  /*0ce0*/  @!P4 LDG.E R44, desc[UR14][R4.64+0x60] ;  /* 0x0000600e042cc981 */ /* 0x000f68000c1e1900 */
[----:B------:R-:W5:Y:S04]  /*0cf0*/  @!P3 LDG.E R46, desc[UR14][R4.64+0x64] ;  /* 0x0000640e042eb981 */ /* 0x000f68000c1e1900 */
[----:B--2---:R0:W-:Y:S02]  /*0d00*/  STS [R6], R19 ;  /* 0x0000001306007388 */ /* 0x0041e40000000800 */
[----:B0-----:R-:W-:-:S02]  /*0d10*/  IADD3 R19, P2, PT, R2, 0x1f, RZ ;  /* 0x0000001f02137810 */ /* 0x001fc40007f5e0ff */
[----:B---3--:R0:W-:Y:S04]  /*0d20*/  STS [R6+0xc], R29 ;  /* 0x00000c1d06007388 */ /* 0x0081e80000000800 */
[----:B----4-:R1:W-:Y:S01]  /*0d30*/  STS [R6+0x10], R27 ;  /* 0x0000101b06007388 */ /* 0x0103e20000000800 */
[--C-:B0-----:R-:W-:Y:S01]  /*0d40*/  IMAD.X R29, RZ, RZ, R3.reuse, P5 ;  /* 0x000000ffff1d7224 */ /* 0x101fe200028e0603 */
[----:B------:R-:W-:Y:S01]  /*0d50*/  ISETP.GE.U32.AND P5, PT, R23, UR16, PT ;  /* 0x0000001017007c0c */ /* 0x000fe2000bfa6070 */
[----:B-1----:R-:W-:Y:S01]  /*0d60*/  IMAD.X R27, RZ, RZ, R3, P2 ;  /* 0x000000ffff1b7224 */ /* 0x002fe200010e0603 */
[----:B------:R-:W-:Y:S02]  /*0d70*/  ISETP.GE.U32.AND P2, PT, R19, UR16, PT ;  /* 0x0000001013007c0c */ /* 0x000fe4000bf46070 */
[----:B------:R-:W-:-:S02]  /*0d80*/  ISETP.GE.U32.AND.EX P5, PT, R29, UR17, PT, P5 ;  /* 0x000000111d007c0c */ /* 0x000fc4000bfa6150 */
[----:B------:R-:W-:Y:S01]  /*0d90*/  ISETP.GE.U32.AND.EX P2, PT, R27, UR17, PT, P2 ;  /* 0x000000111b007c0c */ /* 0x000fe2000bf46120 */
[----:B-----5:R0:W-:Y:S04]  /*0da0*/  STS [R6+0x4], R37 ;  /* 0x0000042506007388 */ /* 0x0201e80000000800 */
[----:B------:R1:W-:Y:S04]  /*0db0*/  STS [R6+0x8], R39 ;  /* 0x0000082706007388 */ /* 0x0003e80000000800 */
[----:B------:R2:W-:Y:S01]  /*0dc0*/  STS [R6+0x14], R31 ;  /* 0x0000141f06007388 */ /* 0x0005e20000000800 */
[----:B0-----:R-:W-:-:S03]  /*0dd0*/  IMAD.MOV.U32 R37, RZ, RZ, 0x7fffffff ;  /* 0x7fffffffff257424 */ /* 0x001fc600078e00ff */
[----:B------:R0:W-:Y:S01]  /*0de0*/  STS [R6+0x18], R33 ;  /* 0x0000182106007388 */ /* 0x0001e20000000800 */
[----:B-1----:R-:W-:-:S03]  /*0df0*/  IMAD.MOV.U32 R39, RZ, RZ, 0x7fffffff ;  /* 0x7fffffffff277424 */ /* 0x002fc600078e00ff */
[----:B------:R1:W-:Y:S01]  /*0e00*/  STS [R6+0x1c], R35 ;  /* 0x00001c2306007388 */ /* 0x0003e20000000800 */
[----:B--2---:R-:W-:-:S03]  /*0e10*/  IMAD.MOV.U32 R31, RZ, RZ, 0x7fffffff ;  /* 0x7fffffffff1f7424 */ /* 0x004fc600078e00ff */
[----:B------:R-:W2:Y:S01]  /*0e20*/  @!P5 LDG.E R37, desc[UR14][R4.64+0x78] ;  /* 0x0000780e0425d981 */ /* 0x000ea2000c1e1900 */
[----:B0-----:R-:W-:-:S03]  /*0e30*/  IMAD.MOV.U32 R33, RZ, RZ, 0x7fffffff ;  /* 0x7fffffffff217424 */ /* 0x001fc600078e00ff */
[----:B------:R-:W3:Y:S01]  /*0e40*/  @!P6 LDG.E R31, desc[UR14][R4.64+0x68] ;  /* 0x0000680e041fe981 */ /* 0x000ee2000c1e1900 */
[----:B-1----:R-:W-:-:S03]  /*0e50*/  IMAD.MOV.U32 R35, RZ, RZ, 0x7fffffff ;  /* 0x7fffffffff237424 */ /* 0x002fc600078e00ff */
[----:B------:R-:W4:Y:S04]  /*0e60*/  @!P1 LDG.E R33, desc[UR14][R4.64+0x6c] ;  /* 0x00006c0e04219981 */ /* 0x000f28000c1e1900 */
[----:B------:R-:W5:Y:S04]  /*0e70*/  @!P0 LDG.E R35, desc[UR14][R4.64+0x70] ;  /* 0x0000700e04238981 */ /* 0x000f68000c1e1900 */
[----:B------:R-:W5:Y:S04]  /*0e80*/  @!P2 LDG.E R39, desc[UR14][R4.64+0x7c] ;  /* 0x00007c0e0427a981 */ /* 0x000f68000c1e1900 */
[----:B------:R0:W-:Y:S04]  /*0e90*/  STS [R6+0x20], R25 ;  /* 0x0000201906007388 */ /* 0x0001e80000000800 */
[----:B------:R-:W-:Y:S04]  /*0ea0*/  STS [R6+0x44], R21 ;  /* 0x0000441506007388 */ /* 0x000fe80000000800 */
[----:B------:R-:W-:Y:S04]  /*0eb0*/  STS [R6+0x4c], R45 ;  /* 0x00004c2d06007388 */ /* 0x000fe80000000800 */
[----:B------:R-:W-:Y:S04]  /*0ec0*/  STS [R6+0x48], R47 ;  /* 0x0000482f06007388 */ /* 0x000fe80000000800 */
[----:B------:R-:W-:Y:S04]  /*0ed0*/  STS [R6+0x54], R41 ;  /* 0x0000542906007388 */ /* 0x000fe80000000800 */
[----:B------:R-:W-:Y:S04]  /*0ee0*/  STS [R6+0x58], R49 ;  /* 0x0000583106007388 */ /* 0x000fe80000000800 */
[----:B------:R-:W-:Y:S04]  /*0ef0*/  STS [R6+0x50], R43 ;  /* 0x0000502b06007388 */ /* 0x000fe80000000800 */
[----:B------:R-:W-:Y:S04]  /*0f00*/  STS [R6+0x24], R53 ;  /* 0x0000243506007388 */ /* 0x000fe80000000800 */
[----:B------:R-:W-:Y:S04]  /*0f10*/  STS [R6+0x74], R20 ;  /* 0x0000741406007388 */ /* 0x000fe80000000800 */
[----:B------:R1:W-:Y:S04]  /*0f20*/  STS [R6+0x2c], R26 ;  /* 0x00002c1a06007388 */ /* 0x0003e80000000800 */
[----:B------:R1:W-:Y:S04]  /*0f30*/  STS [R6+0x28], R51 ;  /* 0x0000283306007388 */ /* 0x0003e80000000800 */
[----:B------:R1:W-:Y:S01]  /*0f40*/  STS [R6+0x30], R32 ;  /* 0x0000302006007388 */ /* 0x0003e20000000800 */
[----:B0-----:R-:W-:-:S03]  /*0f50*/  IMAD.MOV.U32 R25, RZ, RZ, 0x2 ;  /* 0x00000002ff197424 */ /* 0x001fc600078e00ff */
[----:B------:R0:W-:Y:S04]  /*0f60*/  STS [R6+0x34], R42 ;  /* 0x0000342a06007388 */ /* 0x0001e80000000800 */
[----:B------:R0:W-:Y:S04]  /*0f70*/  STS [R6+0x38], R40 ;  /* 0x0000382806007388 */ /* 0x0001e80000000800 */
[----:B------:R0:W-:Y:S04]  /*0f80*/  STS [R6+0x3c], R38 ;  /* 0x00003c2606007388 */ /* 0x0001e80000000800 */
[----:B------:R0:W-:Y:S04]  /*0f90*/  STS [R6+0x5c], R34 ;  /* 0x00005c2206007388 */ /* 0x0001e80000000800 */
[----:B------:R0:W-:Y:S01]  /*0fa0*/  STS [R6+0x40], R36 ;  /* 0x0000402406007388 */ /* 0x0001e20000000800 */
[----:B-1----:R-:W-:-:S03]  /*0fb0*/  IMAD.MOV.U32 R26, RZ, RZ, RZ ;  /* 0x000000ffff1a7224 */ /* 0x002fc600078e00ff */
[----:B------:R0:W-:Y:S04]  /*0fc0*/  STS [R6+0x60], R44 ;  /* 0x0000602c06007388 */ /* 0x0001e80000000800 */
[----:B------:R0:W-:Y:S01]  /*0fd0*/  STS [R6+0x64], R46 ;  /* 0x0000642e06007388 */ /* 0x0001e20000000800 */
[----:B------:R-:W-:Y:S01]  /*0fe0*/  UMOV UR8, UR7 ;  /* 0x0000000700087c82 */ /* 0x000fe20008000000 */
[----:B------:R-:W-:Y:S02]  /*0ff0*/  UMOV UR9, UR4 ;  /* 0x0000000400097c82 */ /* 0x000fe40008000000 */
[----:B--2---:R0:W-:Y:S04]  /*1000*/  STS [R6+0x78], R37 ;  /* 0x0000782506007388 */ /* 0x0041e80000000800 */
[----:B---3--:R0:W-:Y:S04]  /*1010*/  STS [R6+0x68], R31 ;  /* 0x0000681f06007388 */ /* 0x0081e80000000800 */
[----:B----4-:R0:W-:Y:S04]  /*1020*/  STS [R6+0x6c], R33 ;  /* 0x00006c2106007388 */ /* 0x0101e80000000800 */
[----:B-----5:R0:W-:Y:S04]  /*1030*/  STS [R6+0x70], R35 ;  /* 0x0000702306007388 */ /* 0x0201e80000000800 */
[----:B------:R0:W-:Y:S01]  /*1040*/  STS [R6+0x7c], R39 ;  /* 0x00007c2706007388 */ /* 0x0001e20000000800 */
[----:B------:R-:W-:Y:S06]  /*1050*/  BAR.SYNC.DEFER_BLOCKING 0x0 ;  /* 0x0000000000007b1d */ /* 0x000fec0000010000 */
.L_x_11:
[C---:B------:R-:W-:Y:S01]  /*1060*/  ISETP.GT.U32.AND P0, PT, R25.reuse, 0x1f, PT ;  /* 0x0000001f1900780c */ /* 0x040fe20003f04070 */
[CC--:B------:R-:W-:Y:S02]  /*1070*/  IMAD R21, R26.reuse, R8.reuse, RZ ;  /* 0x000000081a157224 */ /* 0x0c0fe400078e02ff */
[----:B-1----:R-:W-:Y:S01]  /*1080*/  IMAD.WIDE.U32 R4, R25, R8, RZ ;  /* 0x0000000819047225 */ /* 0x002fe200078e00ff */
[----:B------:R-:W-:-:S03]  /*1090*/  ISETP.GT.U32.AND.EX P0, PT, R26, RZ, PT, P0 ;  /* 0x000000ff1a00720c */ /* 0x000fc60003f04100 */
[----:B------:R-:W-:Y:S02]  /*10a0*/  IMAD.IADD R32, R5, 0x1, R21 ;  /* 0x0000000105207824 */ /* 0x000fe400078e0215 */
[----:B0-----:R-:W-:-:S08]  /*10b0*/  IMAD.MOV.U32 R31, RZ, RZ, 0x1 ;  /* 0x00000001ff1f7424 */ /* 0x001fd000078e00ff */
[----:B------:R-:W-:Y:S05]  /*10c0*/  @P0 BRA `(.L_x_0) ;  /* 0x0000000000240947 */ /* 0x000fea0003800000 */
[----:B------:R-:W-:Y:S01]  /*10d0*/  IADD3 R20, P0, PT, R25, -0x1, RZ ;  /* 0xffffffff19147810 */ /* 0x000fe20007f1e0ff */
[----:B------:R-:W-:-:S03]  /*10e0*/  IMAD.MOV.U32 R31, RZ, RZ, 0x20 ;  /* 0x00000020ff1f7424 */ /* 0x000fc600078e00ff */
[C---:B------:R-:W-:Y:S02]  /*10f0*/  IADD3.X R21, PT, PT, R26.reuse, -0x1, RZ, P0, !PT ;  /* 0xffffffff1a157810 */ /* 0x040fe400007fe4ff */
[----:B------:R-:W-:Y:S02]  /*1100*/  LOP3.LUT R33, R25, R20, RZ, 0xc, !PT ;  /* 0x0000001419217212 */ /* 0x000fe400078e0cff */
[----:B------:R-:W-:Y:S02]  /*1110*/  LOP3.LUT R21, R26, R21, RZ, 0xc, !PT ;  /* 0x000000151a157212 */ /* 0x000fe400078e0cff */
[----:B------:R-:W-:Y:S08]  /*1120*/  POPC R20, R33 ;  /* 0x0000002100147309 */ /* 0x000ff00000000000 */
[----:B------:R-:W0:Y:S02]  /*1130*/  POPC R21, R21 ;  /* 0x0000001500157309 */ /* 0x000e240000000000 */
[----:B0-----:R-:W-:-:S05]  /*1140*/  IMAD.IADD R20, R20, 0x1, R21 ;  /* 0x0000000114147824 */ /* 0x001fca00078e0215 */
[----:B------:R-:W-:-:S07]  /*1150*/  SHF.R.U64 R31, R31, R20, RZ ;  /* 0x000000141f1f7219 */ /* 0x000fce00000012ff */
.L_x_0:
[-C--:B------:R-:W-:Y:S01]  /*1160*/  IMAD R5, R32, R31.reuse, RZ ;  /* 0x0000001f20057224 */ /* 0x080fe200078e02ff */
[----:B------:R-:W-:Y:S01]  /*1170*/  UMOV UR4, URZ ;  /* 0x000000ff00047c82 */ /* 0x000fe20008000000 */
[C---:B------:R-:W-:Y:S01]  /*1180*/  IMAD.WIDE.U32 R20, R4.reuse, R31, RZ ;  /* 0x0000001f04147225 */ /* 0x040fe200078e00ff */
[----:B------:R-:W-:Y:S03]  /*1190*/  BSSY.RECONVERGENT B0, `(.L_x_1) ;  /* 0x0000046000007945 */ /* 0x000fe60003800200 */
[----:B------:R-:W-:Y:S01]  /*11a0*/  IMAD R5, R4, UR4, R5 ;  /* 0x0000000404057c24 */ /* 0x000fe2000f8e0205 */
[----:B------:R-:W-:-:S03]  /*11b0*/  ISETP.GT.U32.AND P0, PT, R20, 0x7ff, PT ;  /* 0x000007ff1400780c */ /* 0x000fc60003f04070 */
[----:B------:R-:W-:-:S05]  /*11c0*/  IMAD.IADD R35, R21, 0x1, R5 ;  /* 0x0000000115237824 */ /* 0x000fca00078e0205 */
[----:B------:R-:W-:-:S13]  /*11d0*/  ISETP.GT.U32.AND.EX P0, PT, R35, RZ, PT, P0 ;  /* 0x000000ff2300720c */ /* 0x000fda0003f04100 */
[----:B------:R-:W-:Y:S05]  /*11e0*/  @P0 BRA `(.L_x_2) ;  /* 0x0000000400000947 */ /* 0x000fea0003800000 */
[----:B------:R-:W-:Y:S01]  /*11f0*/  IMAD.MOV.U32 R36, RZ, RZ, R20 ;  /* 0x000000ffff247224 */ /* 0x000fe200078e0014 */
[--C-:B------:R-:W-:Y:S01]  /*1200*/  SHF.R.U64 R37, R25, 0x1, R26.reuse ;  /* 0x0000000119257819 */ /* 0x100fe2000000121a */
[----:B------:R-:W-:Y:S01]  /*1210*/  IMAD.MOV.U32 R34, RZ, RZ, RZ ;  /* 0x000000ffff227224 */ /* 0x000fe200078e00ff */
[----:B------:R-:W-:Y:S01]  /*1220*/  SHF.R.U32.HI R38, RZ, 0x1, R26 ;  /* 0x00000001ff267819 */ /* 0x000fe2000001161a */
[----:B------:R-:W-:-:S07]  /*1230*/  IMAD.MOV.U32 R47, RZ, RZ, RZ ;  /* 0x000000ffff2f7224 */ /* 0x000fce00078e00ff */
.L_x_10:
[-C--:B-1----:R-:W-:Y:S01]  /*1240*/  IADD3 R5, P1, PT, R37, R36.reuse, RZ ;  /* 0x0000002425057210 */ /* 0x082fe20007f3e0ff */
[----:B------:R-:W-:Y:S01]  /*1250*/  BSSY.RECONVERGENT B1, `(.L_x_3) ;  /* 0x0000030000017945 */ /* 0x000fe20003800200 */
[----:B------:R-:W-:Y:S01]  /*1260*/  IADD3 R41, P2, PT, R25, R36, RZ ;  /* 0x0000002419297210 */ /* 0x000fe20007f5e0ff */
[----:B------:R-:W-:Y:S01]  /*1270*/  IMAD.MOV.U32 R20, RZ, RZ, R36 ;  /* 0x000000ffff147224 */ /* 0x000fe200078e0024 */
[----:B------:R-:W-:Y:S01]  /*1280*/  ISETP.LT.U32.AND P0, PT, R5, 0x800, PT ;  /* 0x000008000500780c */ /* 0x000fe20003f01070 */
[--C-:B------:R-:W-:Y:S01]  /*1290*/  IMAD.X R32, R38, 0x1, R35.reuse, P1 ;  /* 0x0000000126207824 */ /* 0x100fe200008e0623 */
[----:B------:R-:W-:Y:S01]  /*12a0*/  ISETP.LT.U32.AND P1, PT, R41, 0x800, PT ;  /* 0x000008002900780c */ /* 0x000fe20003f21070 */
[--C-:B------:R-:W-:Y:S01]  /*12b0*/  IMAD.X R42, R26, 0x1, R35.reuse, P2 ;  /* 0x000000011a2a7824 */ /* 0x100fe200010e0623 */
[----:B------:R-:W-:Y:S01]  /*12c0*/  LEA R4, R36, UR8, 0x2 ;  /* 0x0000000824047c11 */ /* 0x000fe2000f8e10ff */
[----:B------:R-:W-:Y:S01]  /*12d0*/  IMAD.MOV.U32 R21, RZ, RZ, R35 ;  /* 0x000000ffff157224 */ /* 0x000fe200078e0023 */
[----:B------:R-:W-:-:S02]  /*12e0*/  ISETP.LT.U32.AND.EX P0, PT, R32, RZ, PT, P0 ;  /* 0x000000ff2000720c */ /* 0x000fc40003f01100 */
[----:B------:R-:W-:Y:S02]  /*12f0*/  ISETP.LT.U32.AND.EX P1, PT, R42, RZ, PT, P1 ;  /* 0x000000ff2a00720c */ /* 0x000fe40003f21110 */
[----:B------:R-:W-:Y:S02]  /*1300*/  SEL R39, R5, 0x800, P0 ;  /* 0x0000080005277807 */ /* 0x000fe40000000000 */
[----:B------:R-:W-:Y:S02]  /*1310*/  SEL R40, R32, RZ, P0 ;  /* 0x000000ff20287207 */ /* 0x000fe40000000000 */
[----:B------:R-:W-:Y:S01]  /*1320*/  SEL R43, R41, 0x800, P1 ;  /* 0x00000800292b7807 */ /* 0x000fe20000800000 */
[----:B------:R-:W-:Y:S01]  /*1330*/  IMAD.MOV.U32 R32, RZ, RZ, R39 ;  /* 0x000000ffff207224 */ /* 0x000fe200078e0027 */
[----:B------:R-:W-:Y:S01]  /*1340*/  SEL R44, R42, RZ, P1 ;  /* 0x000000ff2a2c7207 */ /* 0x000fe20000800000 */
[----:B0-----:R-:W-:-:S07]  /*1350*/  IMAD.MOV.U32 R33, RZ, RZ, R40 ;  /* 0x000000ffff217224 */ /* 0x001fce00078e0028 */
.L_x_9:
[----:B------:R-:W-:Y:S01]  /*1360*/  ISETP.GE.U32.AND P0, PT, R20, R39, PT ;  /* 0x000000271400720c */ /* 0x000fe20003f06070 */
[----:B------:R-:W-:Y:S01]  /*1370*/  BSSY.RECONVERGENT B2, `(.L_x_4) ;  /* 0x0000017000027945 */ /* 0x000fe20003800200 */
[----:B0-----:R-:W-:Y:S02]  /*1380*/  LEA R45, R32, UR9, 0x2 ;  /* 0x00000009202d7c11 */ /* 0x001fe4000f8e10ff */
[----:B------:R-:W-:-:S13]  /*1390*/  ISETP.GE.U32.AND.EX P0, PT, R21, R40, PT, P0 ;  /* 0x000000281500720c */ /* 0x000fda0003f06100 */
[----:B-1----:R0:W1:Y:S01]  /*13a0*/  @P0 LDS R5, [R45] ;  /* 0x000000002d050984 */ /* 0x0020620000000800 */
[----:B------:R-:W-:Y:S05]  /*13b0*/  @P0 BRA `(.L_x_5) ;  /* 0x00000000003c0947 */ /* 0x000fea0003800000 */
[----:B-1----:R-:W-:Y:S01]  /*13c0*/  LEA R5, R20, UR9, 0x2 ;  /* 0x0000000914057c11 */ /* 0x002fe2000f8e10ff */
[----:B------:R-:W-:Y:S01]  /*13d0*/  BSSY.RELIABLE B3, `(.L_x_6) ;  /* 0x0000009000037945 */ /* 0x000fe20003800100 */
[----:B------:R-:W-:-:S03]  /*13e0*/  ISETP.GE.U32.AND P0, PT, R32, R43, PT ;  /* 0x0000002b2000720c */ /* 0x000fc60003f06070 */
[----:B------:R1:W2:Y:S01]  /*13f0*/  LDS R46, [R5] ;  /* 0x00000000052e7984 */ /* 0x0002a20000000800 */
[----:B------:R-:W-:-:S13]  /*1400*/  ISETP.GE.U32.AND.EX P0, PT, R33, R44, PT, P0 ;  /* 0x0000002c2100720c */ /* 0x000fda0003f06100 */
[----:B------:R-:W-:Y:S05]  /*1410*/  @P0 BRA `(.L_x_7) ;  /* 0x0000000000100947 */ /* 0x000fea0003800000 */
[----:B-1----:R-:W2:Y:S02]  /*1420*/  LDS R5, [R45] ;  /* 0x000000002d057984 */ /* 0x002ea40000000800 */
[----:B--2---:R-:W-:-:S13]  /*1430*/  ISETP.GE.AND P0, PT, R46, R5, PT ;  /* 0x000000052e00720c */ /* 0x004fda0003f06270 */
[----:B------:R-:W-:Y:S05]  /*1440*/  @P0 BREAK.RELIABLE B3 ;  /* 0x0000000000030942 */ /* 0x000fea0003800100 */
[----:B------:R-:W-:Y:S05]  /*1450*/  @P0 BRA `(.L_x_5) ;  /* 0x0000000000140947 */ /* 0x000fea0003800000 */
.L_x_7:
[----:B------:R-:W-:Y:S05]  /*1460*/  BSYNC.RELIABLE B3 ;  /* 0x0000000000037941 */ /* 0x000fea0003800100 */
.L_x_6:
[----:B--2---:R2:W-:Y:S01]  /*1470*/  STS [R4], R46 ;  /* 0x0000002e04007388 */ /* 0x0045e20000000800 */
[----:B------:R-:W-:-:S05]  /*1480*/  IADD3 R20, P0, PT, R20, 0x1, RZ ;  /* 0x0000000114147810 */ /* 0x000fca0007f1e0ff */
[----:B------:R-:W-:Y:S01]  /*1490*/  IMAD.X R21, RZ, RZ, R21, P0 ;  /* 0x000000ffff157224 */ /* 0x000fe200000e0615 */
[----:B------:R-:W-:Y:S07]  /*14a0*/  BRA `(.L_x_8) ;  /* 0x00000000000c7947 */ /* 0x000fee0003800000 */
.L_x_5:
[----:B-1----:R3:W-:Y:S01]  /*14b0*/  STS [R4], R5 ;  /* 0x0000000504007388 */ /* 0x0027e20000000800 */
[----:B------:R-:W-:-:S05]  /*14c0*/  IADD3 R32, P0, PT, R32, 0x1, RZ ;  /* 0x0000000120207810 */ /* 0x000fca0007f1e0ff */
[----:B------:R-:W-:-:S08]  /*14d0*/  IMAD.X R33, RZ, RZ, R33, P0 ;  /* 0x000000ffff217224 */ /* 0x000fd000000e0621 */
.L_x_8:
[----:B------:R-:W-:Y:S05]  /*14e0*/  BSYNC.RECONVERGENT B2 ;  /* 0x0000000000027941 */ /* 0x000fea0003800200 */
.L_x_4:
[----:B------:R-:W-:Y:S01]  /*14f0*/  IADD3 R36, P0, PT, R36, 0x1, RZ ;  /* 0x0000000124247810 */ /* 0x000fe20007f1e0ff */
[----:B--23--:R-:W-:-:S04]  /*1500*/  VIADD R4, R4, 0x4 ;  /* 0x0000000404047836 */ /* 0x00cfc80000000000 */
[----:B------:R-:W-:Y:S01]  /*1510*/  IMAD.X R35, RZ, RZ, R35, P0 ;  /* 0x000000ffff237224 */ /* 0x000fe200000e0623 */
[----:B------:R-:W-:-:S04]  /*1520*/  ISETP.GE.U32.AND P0, PT, R36, R43, PT ;  /* 0x0000002b2400720c */ /* 0x000fc80003f06070 */
[----:B------:R-:W-:-:S13]  /*1530*/  ISETP.GE.U32.AND.EX P0, PT, R35, R44, PT, P0 ;  /* 0x0000002c2300720c */ /* 0x000fda0003f06100 */
[----:B------:R-:W-:Y:S05]  /*1540*/  @!P0 BRA `(.L_x_9) ;  /* 0xfffffffc00848947 */ /* 0x000fea000383ffff */
[----:B------:R-:W-:Y:S05]  /*1550*/  BSYNC.RECONVERGENT B1 ;  /* 0x0000000000017941 */ /* 0x000fea0003800200 */
.L_x_3:
[----:B------:R-:W-:Y:S01]  /*1560*/  IADD3 R34, P0, PT, R34, 0x1, RZ ;  /* 0x0000000122227810 */ /* 0x000fe20007f1e0ff */
[----:B------:R-:W-:Y:S01]  /*1570*/  IMAD.MOV.U32 R36, RZ, RZ, R41 ;  /* 0x000000ffff247224 */ /* 0x000fe200078e0029 */
[----:B------:R-:W-:Y:S01]  /*1580*/  ISETP.GE.U32.AND P1, PT, R41, 0x800, PT ;  /* 0x000008002900780c */ /* 0x000fe20003f26070 */
[----:B------:R-:W-:Y:S02]  /*1590*/  IMAD.MOV.U32 R35, RZ, RZ, R42 ;  /* 0x000000ffff237224 */ /* 0x000fe400078e002a */
[----:B------:R-:W-:Y:S01]  /*15a0*/  IMAD.X R47, RZ, RZ, R47, P0 ;  /* 0x000000ffff2f7224 */ /* 0x000fe200000e062f */
[----:B------:R-:W-:Y:S02]  /*15b0*/  ISETP.GE.U32.AND P0, PT, R34, R31, PT ;  /* 0x0000001f2200720c */ /* 0x000fe40003f06070 */
[----:B------:R-:W-:Y:S02]  /*15c0*/  ISETP.GE.U32.AND.EX P1, PT, R42, RZ, PT, P1 ;  /* 0x000000ff2a00720c */ /* 0x000fe40003f26110 */
[----:B------:R-:W-:-:S13]  /*15d0*/  ISETP.GE.U32.AND.EX P0, PT, R47, UR4, PT, P0 ;  /* 0x000000042f007c0c */ /* 0x000fda000bf06100 */
[----:B------:R-:W-:Y:S05]  /*15e0*/  @!P0 BRA !P1, `(.L_x_10) ;  /* 0xfffffffc00148947 */ /* 0x000fea000483ffff */
.L_x_2:
[----:B------:R-:W-:Y:S05]  /*15f0*/  BSYNC.RECONVERGENT B0 ;  /* 0x0000000000007941 */ /* 0x000fea0003800200 */
.L_x_1:
[----:B------:R-:W-:Y:S05]  /*1600*/  WARPSYNC.ALL ;  /* 0x0000000000007948 */ /* 0x000fea0003800000 */
[----:B------:R-:W2:Y:S08]  /*1610*/  S2UR UR12, SR_CgaCtaId ;  /* 0x00000000000c79c3 */ /* 0x000eb00000008800 */
[----:B------:R-:W-:Y:S01]  /*1620*/  BAR.SYNC.DEFER_BLOCKING 0x0 ;  /* 0x0000000000007b1d */ /* 0x000fe20000010000 */
[C---:B------:R-:W-:Y:S01]  /*1630*/  ISETP.GE.U32.AND P0, PT, R25.reuse, 0x800, PT ;  /* 0x000008001900780c */ /* 0x040fe20003f06070 */
[----:B------:R-:W-:-:S03]  /*1640*/  IMAD.SHL.U32 R4, R25, 0x2, RZ ;  /* 0x0000000219047824 */ /* 0x000fc600078e00ff */
[----:B------:R-:W-:Y:S01]  /*1650*/  ISETP.GE.U32.AND.EX P0, PT, R26, RZ, PT, P0 ;  /* 0x000000ff1a00720c */ /* 0x000fe20003f06100 */
[----:B------:R-:W-:Y:S01]  /*1660*/  UMOV UR7, 0x400 ;  /* 0x0000040000077882 */ /* 0x000fe20000000000 */
[----:B------:R-:W-:Y:S01]  /*1670*/  SHF.L.U64.HI R26, R25, 0x1, R26 ;  /* 0x00000001191a7819 */ /* 0x000fe2000001021a */
[----:B------:R-:W-:Y:S01]  /*1680*/  IMAD.MOV.U32 R25, RZ, RZ, R4 ;  /* 0x000000ffff197224 */ /* 0x000fe200078e0004 */
[----:B--2---:R-:W-:Y:S02]  /*1690*/  ULEA UR4, UR12, UR7, 0x18 ;  /* 0x000000070c047291 */ /* 0x004fe4000f8ec0ff */
[----:B------:R-:W-:Y:S02]  /*16a0*/  UIADD3 UR7, UPT, UPT, UR7, 0x2000, URZ ;  /* 0x0000200007077890 */ /* 0x000fe4000fffe0ff */
[----:B------:R-:W-:Y:S02]  /*16b0*/  UISETP.NE.AND UP0, UPT, UR9, UR4, UPT ;  /* 0x000000040900728c */ /* 0x000fe4000bf05270 */
[----:B------:R-:W-:-:S02]  /*16c0*/  ULEA UR7, UR12, UR7, 0x18 ;  /* 0x000000070c077291 */ /* 0x000fc4000f8ec0ff */
[----:B------:R-:W-:Y:S02]  /*16d0*/  UISETP.NE.AND UP1, UPT, UR8, UR4, UPT ;  /* 0x000000040800728c */ /* 0x000fe4000bf25270 */
[----:B------:R-:W-:Y:S02]  /*16e0*/  USEL UR9, UR7, UR4, !UP0 ;  /* 0x0000000407097287 */ /* 0x000fe4000c000000 */
[----:B------:R-:W-:Y:S01]  /*16f0*/  USEL UR8, UR7, UR4, !UP1 ;  /* 0x0000000407087287 */ /* 0x000fe2000c800000 */
[----:B------:R-:W-:Y:S11]  /*1700*/  @!P0 BRA `(.L_x_11) ;  /* 0xfffffff800548947 */ /* 0x000ff6000383ffff */
[----:B------:R-:W-:Y:S01]  /*1710*/  USHF.L.U64.HI UR8, UR5, 0x10, UR6 ;  /* 0x0000001005087899 */ /* 0x000fe20008010206 */
[----:B------:R-:W-:Y:S01]  /*1720*/  BAR.SYNC.DEFER_BLOCKING 0x0 ;  /* 0x0000000000007b1d */ /* 0x000fe20000010000 */
[----:B------:R-:W-:-:S04]  /*1730*/  USHF.L.U32 UR9, UR5, 0x10, URZ ;  /* 0x0000001005097899 */ /* 0x000fc800080006ff */
[----:B------:R-:W-:Y:S01]  /*1740*/  IMAD.U32 R21, RZ, RZ, UR8 ;  /* 0x00000008ff157e24 */ /* 0x000fe2000f8e00ff */
[----:B------:R-:W2:Y:S01]  /*1750*/  LDCU.64 UR12, c[0x0][0x390] ;  /* 0x00007200ff0c77ac */ /* 0x000ea20008000a00 */
[----:B------:R-:W-:-:S04]  /*1760*/  IMAD.U32 R20, RZ, RZ, UR9 ;  /* 0x00000009ff147e24 */ /* 0x000fc8000f8e00ff */
[----:B------:R-:W-:Y:S01]  /*1770*/  IMAD.WIDE R20, R7, 0x20, R20 ;  /* 0x0000002007147825 */ /* 0x000fe200078e0214 */
[----:B------:R-:W3:Y:S03]  /*1780*/  LDCU.64 UR8, c[0x0][0x388] ;  /* 0x00007100ff0877ac */ /* 0x000ee60008000a00 */
[C---:B------:R-:W-:Y:S01]  /*1790*/  VIADD R26, R20.reuse, 0xb ;  /* 0x0000000b141a7836 */ /* 0x040fe20000000000 */
[C---:B------:R-:W-:Y:S01]  /*17a0*/  IADD3 R4, P0, PT, R20.reuse, 0x1, RZ ;  /* 0x0000000114047810 */ /* 0x040fe20007f1e0ff */
[C---:B------:R-:W-:Y:S01]  /*17b0*/  VIADD R32, R20.reuse, 0xc ;  /* 0x0000000c14207836 */ /* 0x040fe20000000000 */
[C---:B-1----:R-:W-:Y:S02]  /*17c0*/  IADD3 R5, P2, PT, R20.reuse, 0x2, RZ ;  /* 0x0000000214057810 */ /* 0x042fe40007f5e0ff */
[----:B------:R-:W-:Y:S02]  /*17d0*/  IADD3 R25, P6, PT, R20, 0x8, RZ ;  /* 0x0000000814197810 */ /* 0x000fe40007fde0ff */
[----:B--2---:R-:W-:Y:S01]  /*17e0*/  ISETP.GE.U32.AND P1, PT, R4, UR12, PT ;  /* 0x0000000c04007c0c */ /* 0x004fe2000bf26070 */
[----:B------:R-:W-:Y:S01]  /*17f0*/  IMAD.X R4, RZ, RZ, R21, P0 ;  /* 0x000000ffff047224 */ /* 0x000fe200000e0615 */
[----:B------:R-:W-:-:S02]  /*1800*/  ISETP.GE.U32.AND P3, PT, R5, UR12, PT ;  /* 0x0000000c05007c0c */ /* 0x000fc4000bf66070 */
[----:B------:R-:W-:Y:S02]  /*1810*/  IADD3 R5, P0, PT, R20, 0x7, RZ ;  /* 0x0000000714057810 */ /* 0x000fe40007f1e0ff */
[----:B------:R-:W-:Y:S01]  /*1820*/  ISETP.GE.U32.AND.EX P1, PT, R4, UR13, PT, P1 ;  /* 0x0000000d04007c0c */ /* 0x000fe2000bf26110 */
[--C-:B------:R-:W-:Y:S01]  /*1830*/  IMAD.X R4, RZ, RZ, R21.reuse, P2 ;  /* 0x000000ffff047224 */ /* 0x100fe200010e0615 */
[----:B------:R-:W-:Y:S01]  /*1840*/  ISETP.GE.U32.AND P2, PT, R5, UR12, PT ;  /* 0x0000000c05007c0c */ /* 0x000fe2000bf46070 */
[----:B------:R-:W-:-:S03]  /*1850*/  IMAD.X R5, RZ, RZ, R21, P0 ;  /* 0x000000ffff057224 */ /* 0x000fc600000e0615 */
[----:B------:R-:W-:Y:S01]  /*1860*/  ISETP.GE.U32.AND.EX P3, PT, R4, UR13, PT, P3 ;  /* 0x0000000d04007c0c */ /* 0x000fe2000bf66130 */
[----:B------:R-:W-:Y:S01]  /*1870*/  VIADD R4, R20, 0x9 ;  /* 0x0000000914047836 */ /* 0x000fe20000000000 */
[----:B------:R-:W-:-:S04]  /*1880*/  ISETP.GE.U32.AND.EX P2, PT, R5, UR13, PT, P2 ;  /* 0x0000000d05007c0c */ /* 0x000fc8000bf46120 */
[----:B------:R-:W-:Y:S01]  /*1890*/  ISETP.GE.U32.AND P0, PT, R4, UR12, PT ;  /* 0x0000000c04007c0c */ /* 0x000fe2000bf06070 */
[----:B------:R-:W1:Y:S01]  /*18a0*/  @!P1 LDS R31, [R0+0x4] ;  /* 0x00000400001f9984 */ /* 0x000e620000000800 */
[----:B------:R-:W-:Y:S02]  /*18b0*/  VIADD R4, R20, 0xa ;  /* 0x0000000a14047836 */ /* 0x000fe40000000000 */
[----:B------:R-:W-:Y:S01]  /*18c0*/  ISETP.GE.U32.AND.EX P0, PT, R18, UR13, PT, P0 ;  /* 0x0000000d12007c0c */ /* 0x000fe2000bf06100 */
[----:B------:R-:W-:Y:S01]  /*18d0*/  IMAD.X R18, RZ, RZ, R21, P6 ;  /* 0x000000ffff127224 */ /* 0x000fe200030e0615 */
[----:B------:R-:W-:Y:S01]  /*18e0*/  ISETP.GE.U32.AND P6, PT, R26, UR12, PT ;  /* 0x0000000c1a007c0c */ /* 0x000fe2000bfc6070 */
[----:B------:R-:W2:Y:S01]  /*18f0*/  @!P3 LDS R33, [R0+0x8] ;  /* 0x000008000021b984 */ /* 0x000ea20000000800 */
[----:B------:R-:W-:Y:S01]  /*1900*/  ISETP.GE.U32.AND P5, PT, R4, UR12, PT ;  /* 0x0000000c04007c0c */ /* 0x000fe2000bfa6070 */
[----:B------:R-:W-:Y:S01]  /*1910*/  VIADD R21, R20, 0xe ;  /* 0x0000000e14157836 */ /* 0x000fe20000000000 */
[----:B---3--:R-:W-:Y:S01]  /*1920*/  LEA R4, P4, R2, UR8, 0x2 ;  /* 0x0000000802047c11 */ /* 0x008fe2000f8810ff */
[----:B------:R-:W3:Y:S01]  /*1930*/  @!P2 LDS R35, [R0+0x1c] ;  /* 0x00001c000023a984 */ /* 0x000ee20000000800 */
[----:B------:R-:W-:Y:S01]  /*1940*/  VIADD R26, R20, 0xd ;  /* 0x0000000d141a7836 */ /* 0x000fe20000000000 */
[----:B------:R-:W-:Y:S01]  /*1950*/  ISETP.GE.U32.AND.EX P5, PT, R16, UR13, PT, P5 ;  /* 0x0000000d10007c0c */ /* 0x000fe2000bfa6150 */
[----:B------:R-:W-:Y:S01]  /*1960*/  VIADD R16, R20, 0xf ;  /* 0x0000000f14107836 */ /* 0x000fe20000000000 */
[----:B------:R-:W-:Y:S01]  /*1970*/  LEA.HI.X R5, R2, UR9, R3, 0x2, P4 ;  /* 0x0000000902057c11 */ /* 0x000fe2000a0f1403 */
[----:B------:R-:W-:Y:S01]  /*1980*/  USHF.L.U32 UR9, UR5, 0x10, URZ ;  /* 0x0000001005097899 */ /* 0x000fe200080006ff */
[----:B------:R-:W4:Y:S01]  /*1990*/  @!P0 LDS R37, [R0+0x24] ;  /* 0x0000240000258984 */ /* 0x000f220000000800 */
[----:B------:R-:W-:Y:S01]  /*19a0*/  ISETP.GE.U32.AND P4, PT, R32, UR12, PT ;  /* 0x0000000c20007c0c */ /* 0x000fe2000bf86070 */
[----:B------:R-:W-:Y:S01]  /*19b0*/  USHF.L.U64.HI UR8, UR5, 0x10, UR6 ;  /* 0x0000001005087899 */ /* 0x000fe20008010206 */
[----:B------:R-:W-:Y:S01]  /*19c0*/  ISETP.GE.U32.AND.EX P6, PT, R17, UR13, PT, P6 ;  /* 0x0000000d11007c0c */ /* 0x000fe2000bfc6160 */
[----:B------:R-:W-:Y:S01]  /*19d0*/  UIADD3 UR5, UP0, UPT, UR5, 0x1, URZ ;  /* 0x0000000105057890 */ /* 0x000fe2000ff1e0ff */
[----:B------:R-:W-:Y:S01]  /*19e0*/  ISETP.GE.U32.AND.EX P4, PT, R30, UR13, PT, P4 ;  /* 0x0000000d1e007c0c */ /* 0x000fe2000bf86140 */
[----:B------:R-:W-:-:S02]  /*19f0*/  VIADD R30, R20, 0x1b ;  /* 0x0000001b141e7836 */ /* 0x000fc40000000000 */
[----:B------:R-:W-:Y:S01]  /*1a00*/  UIADD3.X UR6, UPT, UPT, URZ, UR6, URZ, UP0, !UPT ;  /* 0x00000006ff067290 */ /* 0x000fe200087fe4ff */
[----:B------:R-:W5:Y:S01]  /*1a10*/  @!P5 LDS R17, [R0+0x28] ;  /* 0x000028000011d984 */ /* 0x000f620000000800 */
[----:B------:R-:W-:-:S04]  /*1a20*/  UISETP.NE.U32.AND UP0, UPT, UR5, UR10, UPT ;  /* 0x0000000a0500728c */ /* 0x000fc8000bf05070 */
[----:B------:R-:W-:Y:S01]  /*1a30*/  UISETP.NE.AND.EX UP0, UPT, UR6, UR11, UPT, UP0 ;  /* 0x0000000b0600728c */ /* 0x000fe2000bf05300 */
[----:B-1----:R-:W-:Y:S01]  /*1a40*/  @!P1 STG.E desc[UR14][R4.64+0x4], R31 ;  /* 0x0000041f04009986 */ /* 0x002fe2000c10190e */
[----:B------:R-:W-:Y:S01]  /*1a50*/  ISETP.GE.U32.AND P1, PT, R26, UR12, PT ;  /* 0x0000000c1a007c0c */ /* 0x000fe2000bf26070 */
[----:B------:R-:W-:-:S03]  /*1a60*/  VIADD R26, R20, 0x1a ;  /* 0x0000001a141a7836 */ /* 0x000fc60000000000 */
[----:B------:R-:W-:Y:S01]  /*1a70*/  ISETP.GE.U32.AND.EX P1, PT, R15, UR13, PT, P1 ;  /* 0x0000000d0f007c0c */ /* 0x000fe2000bf26110 */
[----:B--2---:R-:W-:Y:S01]  /*1a80*/  @!P3 STG.E desc[UR14][R4.64+0x8], R33 ;  /* 0x000008210400b986 */ /* 0x004fe2000c10190e */
[----:B------:R-:W-:Y:S01]  /*1a90*/  ISETP.GE.U32.AND P3, PT, R21, UR12, PT ;  /* 0x0000000c15007c0c */ /* 0x000fe2000bf66070 */
[----:B------:R-:W-:Y:S02]  /*1aa0*/  VIADD R15, R20, 0x10 ;  /* 0x00000010140f7836 */ /* 0x000fe40000000000 */
[----:B---3--:R-:W-:Y:S01]  /*1ab0*/  @!P2 STG.E desc[UR14][R4.64+0x1c], R35 ;  /* 0x00001c230400a986 */ /* 0x008fe2000c10190e */
[----:B------:R-:W-:Y:S01]  /*1ac0*/  ISETP.GE.U32.AND P2, PT, R16, UR12, PT ;  /* 0x0000000c10007c0c */ /* 0x000fe2000bf46070 */
[----:B------:R-:W-:Y:S01]  /*1ad0*/  VIADD R16, R20, 0x19 ;  /* 0x0000001914107836 */ /* 0x000fe20000000000 */
[----:B------:R-:W-:Y:S01]  /*1ae0*/  ISETP.GE.U32.AND.EX P3, PT, R14, UR13, PT, P3 ;  /* 0x0000000d0e007c0c */ /* 0x000fe2000bf66130 */
[----:B------:R-:W1:Y:S01]  /*1af0*/  @!P6 LDS R21, [R0+0x2c] ;  /* 0x00002c000015e984 */ /* 0x000e620000000800 */
[----:B------:R-:W-:Y:S01]  /*1b00*/  ISETP.GE.U32.AND.EX P2, PT, R13, UR13, PT, P2 ;  /* 0x0000000d0d007c0c */ /* 0x000fe2000bf46120 */
[----:B------:R-:W-:-:S02]  /*1b10*/  VIADD R14, R20, 0x18 ;  /* 0x00000018140e7836 */ /* 0x000fc40000000000 */
[----:B----4-:R-:W-:Y:S01]  /*1b20*/  @!P0 STG.E desc[UR14][R4.64+0x24], R37 ;  /* 0x0000242504008986 */ /* 0x010fe2000c10190e */
[----:B------:R-:W-:-:S03]  /*1b30*/  ISETP.GE.U32.AND P0, PT, R15, UR12, PT ;  /* 0x0000000c0f007c0c */ /* 0x000fc6000bf06070 */
[----:B------:R-:W2:Y:S01]  /*1b40*/  @!P4 LDS R13, [R0+0x30] ;  /* 0x00003000000dc984 */ /* 0x000ea20000000800 */
[----:B------:R-:W-:Y:S01]  /*1b50*/  ISETP.GE.U32.AND.EX P0, PT, R12, UR13, PT, P0 ;  /* 0x0000000d0c007c0c */ /* 0x000fe2000bf06100 */
[C---:B------:R-:W-:Y:S02]  /*1b60*/  VIADD R12, R20.reuse, 0x17 ;  /* 0x00000017140c7836 */ /* 0x040fe40000000000 */
[----:B------:R-:W3:Y:S01]  /*1b70*/  @!P3 LDS R33, [R0+0x38] ;  /* 0x000038000021b984 */ /* 0x000ee20000000800 */
[----:B------:R-:W-:-:S03]  /*1b80*/  VIADD R20, R20, 0x1c ;  /* 0x0000001c14147836 */ /* 0x000fc60000000000 */
[----:B------:R-:W4:Y:S04]  /*1b90*/  @!P1 LDS R31, [R0+0x34] ;  /* 0x00003400001f9984 */ /* 0x000f280000000800 */
[----:B------:R-:W0:Y:S04]  /*1ba0*/  @!P2 LDS R35, [R0+0x3c] ;  /* 0x00003c000023a984 */ /* 0x000e280000000800 */
[----:B------:R-:W0:Y:S04]  /*1bb0*/  @!P0 LDS R15, [R0+0x40] ;  /* 0x00004000000f8984 */ /* 0x000e280000000800 */
[----:B-----5:R-:W-:Y:S01]  /*1bc0*/  @!P5 STG.E desc[UR14][R4.64+0x28], R17 ;  /* 0x000028110400d986 */ /* 0x020fe2000c10190e */
[----:B------:R-:W-:-:S04]  /*1bd0*/  ISETP.GE.U32.AND P5, PT, R12, UR12, PT ;  /* 0x0000000c0c007c0c */ /* 0x000fc8000bfa6070 */
[----:B------:R-:W-:Y:S01]  /*1be0*/  ISETP.GE.U32.AND.EX P5, PT, R28, UR13, PT, P5 ;  /* 0x0000000d1c007c0c */ /* 0x000fe2000bfa6150 */
[----:B-1----:R-:W-:Y:S01]  /*1bf0*/  @!P6 STG.E desc[UR14][R4.64+0x2c], R21 ;  /* 0x00002c150400e986 */ /* 0x002fe2000c10190e */
[----:B------:R-:W-:-:S04]  /*1c00*/  ISETP.GE.U32.AND P6, PT, R14, UR12, PT ;  /* 0x0000000c0e007c0c */ /* 0x000fc8000bfc6070 */
[----:B------:R-:W-:Y:S01]  /*1c10*/  ISETP.GE.U32.AND.EX P6, PT, R11, UR13, PT, P6 ;  /* 0x0000000d0b007c0c */ /* 0x000fe2000bfc6160 */
[----:B------:R-:W-:Y:S01]  /*1c20*/  IMAD.U32 R11, RZ, RZ, UR8 ;  /* 0x00000008ff0b7e24 */ /* 0x000fe2000f8e00ff */
[----:B--2---:R-:W-:Y:S01]  /*1c30*/  @!P4 STG.E desc[UR14][R4.64+0x30], R13 ;  /* 0x0000300d0400c986 */ /* 0x004fe2000c10190e */
[----:B------:R-:W-:-:S03]  /*1c40*/  ISETP.GE.U32.AND P4, PT, R16, UR12, PT ;  /* 0x0000000c10007c0c */ /* 0x000fc6000bf86070 */
[----:B---3--:R-:W-:Y:S01]  /*1c50*/  @!P3 STG.E desc[UR14][R4.64+0x38], R33 ;  /* 0x000038210400b986 */ /* 0x008fe2000c10190e */
[----:B------:R-:W-:Y:S02]  /*1c60*/  ISETP.GE.U32.AND P3, PT, R30, UR12, PT ;  /* 0x0000000c1e007c0c */ /* 0x000fe4000bf66070 */
[----:B------:R-:W-:Y:S01]  /*1c70*/  ISETP.GE.U32.AND.EX P4, PT, R10, UR13, PT, P4 ;  /* 0x0000000d0a007c0c */ /* 0x000fe2000bf86140 */
[----:B----4-:R-:W-:Y:S01]  /*1c80*/  @!P1 STG.E desc[UR14][R4.64+0x34], R31 ;  /* 0x0000341f04009986 */ /* 0x010fe2000c10190e */
[----:B------:R-:W-:Y:S01]  /*1c90*/  ISETP.GE.U32.AND P1, PT, R26, UR12, PT ;  /* 0x0000000c1a007c0c */ /* 0x000fe2000bf26070 */
[----:B------:R-:W-:Y:S01]  /*1ca0*/  IMAD.U32 R10, RZ, RZ, UR9 ;  /* 0x00000009ff0a7e24 */ /* 0x000fe2000f8e00ff */
[----:B------:R-:W-:Y:S01]  /*1cb0*/  ISETP.GE.U32.AND.EX P3, PT, R24, UR13, PT, P3 ;  /* 0x0000000d18007c0c */ /* 0x000fe2000bf66130 */
[----:B0-----:R-:W-:Y:S01]  /*1cc0*/  @!P2 STG.E desc[UR14][R4.64+0x3c], R35 ;  /* 0x00003c230400a986 */ /* 0x001fe2000c10190e */
[----:B------:R-:W-:Y:S01]  /*1cd0*/  ISETP.GE.U32.AND P2, PT, R20, UR12, PT ;  /* 0x0000000c14007c0c */ /* 0x000fe2000bf46070 */
[----:B------:R-:W-:Y:S01]  /*1ce0*/  IMAD.WIDE R10, R7, 0x20, R10 ;  /* 0x00000020070a7825 */ /* 0x000fe200078e020a */
[----:B------:R-:W-:Y:S01]  /*1cf0*/  ISETP.GE.U32.AND.EX P1, PT, R9, UR13, PT, P1 ;  /* 0x0000000d09007c0c */ /* 0x000fe2000bf26110 */
[----:B------:R-:W-:Y:S01]  /*1d00*/  @!P0 STG.E desc[UR14][R4.64+0x40], R15 ;  /* 0x0000400f04008986 */ /* 0x000fe2000c10190e */
[----:B------:R-:W-:-:S02]  /*1d10*/  ISETP.GE.U32.AND.EX P2, PT, R22, UR13, PT, P2 ;  /* 0x0000000d16007c0c */ /* 0x000fc4000bf46120 */
[----:B------:R-:W-:Y:S01]  /*1d20*/  ISETP.GE.U32.AND P0, PT, R23, UR12, PT ;  /* 0x0000000c17007c0c */ /* 0x000fe2000bf06070 */
[----:B------:R-:W0:Y:S03]  /*1d30*/  @!P6 LDS R9, [R0+0x60] ;  /* 0x000060000009e984 */ /* 0x000e260000000800 */
[----:B------:R-:W-:Y:S01]  /*1d40*/  ISETP.GE.U32.AND.EX P0, PT, R29, UR13, PT, P0 ;  /* 0x0000000d1d007c0c */ /* 0x000fe2000bf06100 */
[----:B------:R-:W1:Y:S04]  /*1d50*/  @!P5 LDS R13, [R0+0x5c] ;  /* 0x00005c00000dd984 */ /* 0x000e680000000800 */
[----:B------:R-:W2:Y:S04]  /*1d60*/  @!P4 LDS R21, [R0+0x64] ;  /* 0x000064000015c984 */ /* 0x000ea80000000800 */
[----:B------:R-:W3:Y:S04]  /*1d70*/  @!P3 LDS R29, [R0+0x6c] ;  /* 0x00006c00001db984 */ /* 0x000ee80000000800 */
[----:B------:R-:W4:Y:S04]  /*1d80*/  @!P1 LDS R23, [R0+0x68] ;  /* 0x0000680000179984 */ /* 0x000f280000000800 */
[----:B------:R-:W5:Y:S04]  /*1d90*/  @!P2 LDS R17, [R0+0x70] ;  /* 0x000070000011a984 */ /* 0x000f680000000800 */
[----:B------:R-:W5:Y:S04]  /*1da0*/  @!P0 LDS R31, [R0+0x78] ;  /* 0x00007800001f8984 */ /* 0x000f680000000800 */
[----:B0-----:R0:W-:Y:S01]  /*1db0*/  @!P6 STG.E desc[UR14][R4.64+0x60], R9 ;  /* 0x000060090400e986 */ /* 0x0011e2000c10190e */
[----:B------:R-:W-:-:S03]  /*1dc0*/  ISETP.GE.U32.AND P6, PT, R2, UR12, PT ;  /* 0x0000000c02007c0c */ /* 0x000fc6000bfc6070 */
[----:B-1----:R-:W-:Y:S01]  /*1dd0*/  @!P5 STG.E desc[UR14][R4.64+0x5c], R13 ;  /* 0x00005c0d0400d986 */ /* 0x002fe2000c10190e */
[----:B------:R-:W-:Y:S02]  /*1de0*/  ISETP.GE.U32.AND P5, PT, R25, UR12, PT ;  /* 0x0000000c19007c0c */ /* 0x000fe4000bfa6070 */
[----:B------:R-:W-:Y:S01]  /*1df0*/  ISETP.GE.U32.AND.EX P6, PT, R3, UR13, PT, P6 ;  /* 0x0000000d03007c0c */ /* 0x000fe2000bfc6160 */
[----:B--2---:R-:W-:Y:S01]  /*1e00*/  @!P4 STG.E desc[UR14][R4.64+0x64], R21 ;  /* 0x000064150400c986 */ /* 0x004fe2000c10190e */
[----:B------:R-:W-:Y:S02]  /*1e10*/  IADD3 R2, P4, PT, R10, 0x3, RZ ;  /* 0x000000030a027810 */ /* 0x000fe40007f9e0ff */
[----:B------:R-:W-:Y:S01]  /*1e20*/  ISETP.GE.U32.AND.EX P5, PT, R18, UR13, PT, P5 ;  /* 0x0000000d12007c0c */ /* 0x000fe2000bfa6150 */
[----:B---3--:R-:W-:Y:S01]  /*1e30*/  @!P3 STG.E desc[UR14][R4.64+0x6c], R29 ;  /* 0x00006c1d0400b986 */ /* 0x008fe2000c10190e */
[----:B------:R-:W-:Y:S01]  /*1e40*/  IADD3 R3, P3, PT, R10, 0x4, RZ ;  /* 0x000000040a037810 */ /* 0x000fe20007f7e0ff */
[----:B------:R-:W-:-:S02]  /*1e50*/  IMAD.X R16, RZ, RZ, R11, P4 ;  /* 0x000000ffff107224 */ /* 0x000fc400020e060b */
[----:B----4-:R-:W-:Y:S01]  /*1e60*/  @!P1 STG.E desc[UR14][R4.64+0x68], R23 ;  /* 0x0000681704009986 */ /* 0x010fe2000c10190e */
[----:B------:R-:W-:Y:S01]  /*1e70*/  ISETP.GE.U32.AND P1, PT, R2, UR12, PT ;  /* 0x0000000c02007c0c */ /* 0x000fe2000bf26070 */
[--C-:B------:R-:W-:Y:S01]  /*1e80*/  IMAD.X R15, RZ, RZ, R11.reuse, P3 ;  /* 0x000000ffff0f7224 */ /* 0x100fe200018e060b */
[C---:B0-----:R-:W-:Y:S01]  /*1e90*/  IADD3 R9, P3, PT, R10.reuse, 0x6, RZ ;  /* 0x000000060a097810 */ /* 0x041fe20007f7e0ff */
[----:B-----5:R-:W-:Y:S01]  /*1ea0*/  @!P2 STG.E desc[UR14][R4.64+0x70], R17 ;  /* 0x000070110400a986 */ /* 0x020fe2000c10190e */
[----:B------:R-:W-:Y:S02]  /*1eb0*/  IADD3 R2, P2, PT, R10, 0x5, RZ ;  /* 0x000000050a027810 */ /* 0x000fe40007f5e0ff */
[----:B------:R-:W-:Y:S01]  /*1ec0*/  ISETP.GE.U32.AND.EX P1, PT, R16, UR13, PT, P1 ;  /* 0x0000000d10007c0c */ /* 0x000fe2000bf26110 */
[----:B------:R-:W-:Y:S01]  /*1ed0*/  @!P0 STG.E desc[UR14][R4.64+0x78], R31 ;  /* 0x0000781f04008986 */ /* 0x000fe2000c10190e */
[----:B------:R-:W-:Y:S01]  /*1ee0*/  ISETP.GE.U32.AND P4, PT, R2, UR12, PT ;  /* 0x0000000c02007c0c */ /* 0x000fe2000bf86070 */
[--C-:B------:R-:W-:Y:S01]  /*1ef0*/  IMAD.X R14, RZ, RZ, R11.reuse, P2 ;  /* 0x000000ffff0e7224 */ /* 0x100fe200010e060b */
[----:B------:R-:W-:Y:S01]  /*1f00*/  IADD3 R2, P2, PT, R10, 0x11, RZ ;  /* 0x000000110a027810 */ /* 0x000fe20007f5e0ff */
[--C-:B------:R-:W-:Y:S01]  /*1f10*/  IMAD.X R12, RZ, RZ, R11.reuse, P3 ;  /* 0x000000ffff0c7224 */ /* 0x100fe200018e060b */
[----:B------:R-:W-:Y:S01]  /*1f20*/  ISETP.GE.U32.AND P0, PT, R3, UR12, PT ;  /* 0x0000000c03007c0c */ /* 0x000fe2000bf06070 */
[----:B------:R-:W0:Y:S01]  /*1f30*/  @!P5 LDS R13, [R0+0x20] ;  /* 0x00002000000dd984 */ /* 0x000e220000000800 */
[----:B------:R-:W-:Y:S01]  /*1f40*/  ISETP.GE.U32.AND P3, PT, R9, UR12, PT ;  /* 0x0000000c09007c0c */ /* 0x000fe2000bf66070 */
[----:B------:R-:W-:Y:S01]  /*1f50*/  IMAD.X R9, RZ, RZ, R11, P2 ;  /* 0x000000ffff097224 */ /* 0x000fe200010e060b */
[----:B------:R-:W-:Y:S01]  /*1f60*/  ISETP.GE.U32.AND P2, PT, R2, UR12, PT ;  /* 0x0000000c02007c0c */ /* 0x000fe2000bf46070 */
[----:B------:R-:W1:Y:S01]  /*1f70*/  @!P6 LDS R3, [R0] ;  /* 0x000000000003e984 */ /* 0x000e620000000800 */
[----:B------:R-:W-:-:S02]  /*1f80*/  ISETP.GE.U32.AND.EX P0, PT, R15, UR13, PT, P0 ;  /* 0x0000000d0f007c0c */ /* 0x000fc4000bf06100 */
[----:B------:R-:W-:Y:S01]  /*1f90*/  ISETP.GE.U32.AND.EX P4, PT, R14, UR13, PT, P4 ;  /* 0x0000000d0e007c0c */ /* 0x000fe2000bf86140 */
[----:B------:R-:W2:Y:S01]  /*1fa0*/  @!P1 LDS R23, [R0+0xc] ;  /* 0x00000c0000179984 */ /* 0x000ea20000000800 */
[----:B------:R-:W-:Y:S02]  /*1fb0*/  ISETP.GE.U32.AND.EX P3, PT, R12, UR13, PT, P3 ;  /* 0x0000000d0c007c0c */ /* 0x000fe4000bf66130 */
[----:B------:R-:W-:-:S07]  /*1fc0*/  ISETP.GE.U32.AND.EX P2, PT, R9, UR13, PT, P2 ;  /* 0x0000000d09007c0c */ /* 0x000fce000bf46120 */
[----:B------:R-:W3:Y:S04]  /*1fd0*/  @!P0 LDS R9, [R0+0x10] ;  /* 0x0000100000098984 */ /* 0x000ee80000000800 */
[----:B------:R-:W4:Y:S04]  /*1fe0*/  @!P4 LDS R25, [R0+0x14] ;  /* 0x000014000019c984 */ /* 0x000f280000000800 */
[----:B------:R-:W5:Y:S04]  /*1ff0*/  @!P3 LDS R29, [R0+0x18] ;  /* 0x00001800001db984 */ /* 0x000f680000000800 */
[----:B------:R-:W5:Y:S04]  /*2000*/  @!P2 LDS R31, [R0+0x44] ;  /* 0x00004400001fa984 */ /* 0x000f680000000800 */
[----:B0-----:R0:W-:Y:S01]  /*2010*/  @!P5 STG.E desc[UR14][R4.64+0x20], R13 ;  /* 0x0000200d0400d986 */ /* 0x0011e2000c10190e */
[----:B------:R-:W-:-:S03]  /*2020*/  IADD3 R21, P5, PT, R10, 0x12, RZ ;  /* 0x000000120a157810 */ /* 0x000fc60007fbe0ff */
[----:B-1----:R-:W-:Y:S01]  /*2030*/  @!P6 STG.E desc[UR14][R4.64], R3 ;  /* 0x000000030400e986 */ /* 0x002fe2000c10190e */
[C---:B------:R-:W-:Y:S01]  /*2040*/  IADD3 R18, P6, PT, R10.reuse, 0x13, RZ ;  /* 0x000000130a127810 */ /* 0x040fe20007fde0ff */
[--C-:B------:R-:W-:Y:S01]  /*2050*/  IMAD.X R22, RZ, RZ, R11.reuse, P5 ;  /* 0x000000ffff167224 */ /* 0x100fe200028e060b */
[----:B------:R-:W-:Y:S01]  /*2060*/  IADD3 R16, P5, PT, R10, 0x14, RZ ;  /* 0x000000140a107810 */ /* 0x000fe20007fbe0ff */
[----:B--2---:R-:W-:Y:S01]  /*2070*/  @!P1 STG.E desc[UR14][R4.64+0xc], R23 ;  /* 0x00000c1704009986 */ /* 0x004fe2000c10190e */
[----:B------:R-:W-:Y:S01]  /*2080*/  ISETP.GE.U32.AND P1, PT, R18, UR12, PT ;  /* 0x0000000c12007c0c */ /* 0x000fe2000bf26070 */
[--C-:B------:R-:W-:Y:S01]  /*2090*/  IMAD.X R20, RZ, RZ, R11.reuse, P6 ;  /* 0x000000ffff147224 */ /* 0x100fe200030e060b */
[C---:B------:R-:W-:Y:S01]  /*20a0*/  IADD3 R14, P6, PT, R10.reuse, 0x15, RZ ;  /* 0x000000150a0e7810 */ /* 0x040fe20007fde0ff */
[--C-:B------:R-:W-:Y:S01]  /*20b0*/  IMAD.X R17, RZ, RZ, R11.reuse, P5 ;  /* 0x000000ffff117224 */ /* 0x100fe200028e060b */
[----:B------:R-:W-:Y:S02]  /*20c0*/  IADD3 R12, P5, PT, R10, 0x16, RZ ;  /* 0x000000160a0c7810 */ /* 0x000fe40007fbe0ff */
[----:B------:R-:W-:Y:S01]  /*20d0*/  ISETP.GE.U32.AND.EX P1, PT, R20, UR13, PT, P1 ;  /* 0x0000000d14007c0c */ /* 0x000fe2000bf26110 */
[--C-:B------:R-:W-:Y:S01]  /*20e0*/  IMAD.X R15, RZ, RZ, R11.reuse, P6 ;  /* 0x000000ffff0f7224 */ /* 0x100fe200030e060b */
[----:B------:R-:W-:Y:S01]  /*20f0*/  IADD3 R2, P6, PT, R10, 0x1d, RZ ;  /* 0x0000001d0a027810 */ /* 0x000fe20007fde0ff */
[----:B0-----:R-:W-:Y:S01]  /*2100*/  IMAD.X R13, RZ, RZ, R11, P5 ;  /* 0x000000ffff0d7224 */ /* 0x001fe200028e060b */
[----:B---3--:R-:W-:Y:S01]  /*2110*/  @!P0 STG.E desc[UR14][R4.64+0x10], R9 ;  /* 0x0000100904008986 */ /* 0x008fe2000c10190e */
[----:B------:R-:W-:-:S02]  /*2120*/  ISETP.GE.U32.AND P5, PT, R19, UR12, PT ;  /* 0x0000000c13007c0c */ /* 0x000fc4000bfa6070 */
[----:B------:R-:W-:Y:S01]  /*2130*/  IMAD.X R10, RZ, RZ, R11, P6 ;  /* 0x000000ffff0a7224 */ /* 0x000fe200030e060b */
[----:B----4-:R-:W-:Y:S01]  /*2140*/  @!P4 STG.E desc[UR14][R4.64+0x14], R25 ;  /* 0x000014190400c986 */ /* 0x010fe2000c10190e */
[----:B------:R-:W-:Y:S02]  /*2150*/  ISETP.GE.U32.AND P6, PT, R21, UR12, PT ;  /* 0x0000000c15007c0c */ /* 0x000fe4000bfc6070 */
[----:B------:R-:W-:Y:S01]  /*2160*/  ISETP.GE.U32.AND P0, PT, R16, UR12, PT ;  /* 0x0000000c10007c0c */ /* 0x000fe2000bf06070 */
[----:B-----5:R-:W-:Y:S01]  /*2170*/  @!P3 STG.E desc[UR14][R4.64+0x18], R29 ;  /* 0x0000181d0400b986 */ /* 0x020fe2000c10190e */
[----:B------:R-:W-:Y:S02]  /*2180*/  ISETP.GE.U32.AND P4, PT, R14, UR12, PT ;  /* 0x0000000c0e007c0c */ /* 0x000fe4000bf86070 */
[----:B------:R-:W-:Y:S01]  /*2190*/  ISETP.GE.U32.AND P3, PT, R12, UR12, PT ;  /* 0x0000000c0c007c0c */ /* 0x000fe2000bf66070 */
[----:B------:R-:W-:Y:S01]  /*21a0*/  @!P2 STG.E desc[UR14][R4.64+0x44], R31 ;  /* 0x0000441f0400a986 */ /* 0x000fe2000c10190e */
[----:B------:R-:W-:-:S02]  /*21b0*/  ISETP.GE.U32.AND P2, PT, R2, UR12, PT ;  /* 0x0000000c02007c0c */ /* 0x000fc4000bf46070 */
[----:B------:R-:W-:Y:S01]  /*21c0*/  ISETP.GE.U32.AND.EX P6, PT, R22, UR13, PT, P6 ;  /* 0x0000000d16007c0c */ /* 0x000fe2000bfc6160 */
[----:B------:R-:W0:Y:S01]  /*21d0*/  @!P1 LDS R11, [R0+0x4c] ;  /* 0x00004c00000b9984 */ /* 0x000e220000000800 */
[----:B------:R-:W-:Y:S02]  /*21e0*/  ISETP.GE.U32.AND.EX P0, PT, R17, UR13, PT, P0 ;  /* 0x0000000d11007c0c */ /* 0x000fe4000bf06100 */
[----:B------:R-:W-:Y:S02]  /*21f0*/  ISETP.GE.U32.AND.EX P4, PT, R15, UR13, PT, P4 ;  /* 0x0000000d0f007c0c */ /* 0x000fe4000bf86140 */
[----:B------:R-:W-:Y:S02]  /*2200*/  ISETP.GE.U32.AND.EX P3, PT, R13, UR13, PT, P3 ;  /* 0x0000000d0d007c0c */ /* 0x000fe4000bf66130 */
[----:B------:R-:W-:Y:S02]  /*2210*/  ISETP.GE.U32.AND.EX P2, PT, R10, UR13, PT, P2 ;  /* 0x0000000d0a007c0c */ /* 0x000fe4000bf46120 */
[----:B------:R-:W-:-:S03]  /*2220*/  ISETP.GE.U32.AND.EX P5, PT, R27, UR13, PT, P5 ;  /* 0x0000000d1b007c0c */ /* 0x000fc6000bfa6150 */
[----:B------:R-:W1:Y:S04]  /*2230*/  @!P6 LDS R9, [R0+0x48] ;  /* 0x000048000009e984 */ /* 0x000e680000000800 */
[----:B------:R-:W2:Y:S04]  /*2240*/  @!P0 LDS R3, [R0+0x50] ;  /* 0x0000500000038984 */ /* 0x000ea80000000800 */
[----:B------:R-:W3:Y:S04]  /*2250*/  @!P4 LDS R13, [R0+0x54] ;  /* 0x00005400000dc984 */ /* 0x000ee80000000800 */
[----:B------:R-:W4:Y:S04]  /*2260*/  @!P3 LDS R15, [R0+0x58] ;  /* 0x00005800000fb984 */ /* 0x000f280000000800 */
[----:B------:R-:W5:Y:S04]  /*2270*/  @!P2 LDS R17, [R0+0x74] ;  /* 0x000074000011a984 */ /* 0x000f680000000800 */
[----:B------:R-:W5:Y:S04]  /*2280*/  @!P5 LDS R19, [R0+0x7c] ;  /* 0x00007c000013d984 */ /* 0x000f680000000800 */
[----:B0-----:R0:W-:Y:S04]  /*2290*/  @!P1 STG.E desc[UR14][R4.64+0x4c], R11 ;  /* 0x00004c0b04009986 */ /* 0x0011e8000c10190e */
[----:B-1----:R0:W-:Y:S04]  /*22a0*/  @!P6 STG.E desc[UR14][R4.64+0x48], R9 ;  /* 0x000048090400e986 */ /* 0x0021e8000c10190e */
[----:B--2---:R0:W-:Y:S04]  /*22b0*/  @!P0 STG.E desc[UR14][R4.64+0x50], R3 ;  /* 0x0000500304008986 */ /* 0x0041e8000c10190e */
[----:B---3--:R0:W-:Y:S04]  /*22c0*/  @!P4 STG.E desc[UR14][R4.64+0x54], R13 ;  /* 0x0000540d0400c986 */ /* 0x0081e8000c10190e */
[----:B----4-:R0:W-:Y:S04]  /*22d0*/  @!P3 STG.E desc[UR14][R4.64+0x58], R15 ;  /* 0x0000580f0400b986 */ /* 0x0101e8000c10190e */
[----:B-----5:R0:W-:Y:S04]  /*22e0*/  @!P2 STG.E desc[UR14][R4.64+0x74], R17 ;  /* 0x000074110400a986 */ /* 0x0201e8000c10190e */
[----:B------:R0:W-:Y:S01]  /*22f0*/  @!P5 STG.E desc[UR14][R4.64+0x7c], R19 ;  /* 0x00007c130400d986 */ /* 0x0001e2000c10190e */
[----:B------:R-:W-:Y:S05]  /*2300*/  BRA.U UP0, `(.L_x_12) ;  /* 0xffffffdd00a47547 */ /* 0x000fea000b83ffff */
[----:B------:R-:W-:Y:S05]  /*2310*/  EXIT ;  /* 0x000000000000794d */ /* 0x000fea0003800000 */
.L_x_13:
[----:B------:R-:W-:-:S00]  /*2320*/  BRA `(.L_x_13) ;  /* 0xfffffffc00fc7947 */ /* 0x000fc0000383ffff */
[----:B------:R-:W-:-:S00]  /*2330*/  NOP ;  /* 0x0000000000007918 */ /* 0x000fc00000000000 */
        /* <DEDUP_REMOVED lines=12> */
.L_x_43:


//--------------------- .text._Z11blocksMergePiS_m --------------------------
	.section	.text._Z11blocksMergePiS_m,"ax",@progbits
	.align	128
        .global         _Z11blocksMergePiS_m
        .type           _Z11blocksMergePiS_m,@function
        .size           _Z11blocksMergePiS_m,(.L_x_44 - _Z11blocksMergePiS_m)
        .other          _Z11blocksMergePiS_m,@"STO_CUDA_ENTRY STV_DEFAULT"
_Z11blocksMergePiS_m:
.text._Z11blocksMergePiS_m:
[----:B------:R-:W-:Y:S08]  /*0000*/  LDC R1, c[0x0][0x37c] ;  /* 0x0000df00ff017b82 */ /* 0x000ff00000000800 */
[----:B------:R-:W0:Y:S02]  /*0010*/  LDC.64 R2, c[0x0][0x390] ;  /* 0x0000e400ff027b82 */ /* 0x000e240000000a00 */
[C---:B0-----:R-:W-:Y:S01]  /*0020*/  IMAD.SHL.U32 R23, R2.reuse, 0x2, RZ ;  /* 0x0000000202177824 */ /* 0x041fe200078e00ff */
[----:B------:R-:W-:-:S04]  /*0030*/  SHF.L.U64.HI R0, R2, 0x1, R3 ;  /* 0x0000000102007819 */ /* 0x000fc80000010203 */
[----:B------:R-:W-:-:S04]  /*0040*/  ISETP.GE.U32.AND P0, PT, R23, 0x1001, PT ;  /* 0x000010011700780c */ /* 0x000fc80003f06070 */
[----:B------:R-:W-:-:S13]  /*0050*/  ISETP.GE.U32.AND.EX P0, PT, R0, RZ, PT, P0 ;  /* 0x000000ff0000720c */ /* 0x000fda0003f06100 */
[----:B------:R-:W-:Y:S05]  /*0060*/  @!P0 EXIT ;  /* 0x000000000000894d */ /* 0x000fea0003800000 */
[----:B------:R-:W0:Y:S01]  /*0070*/  S2R R3, SR_TID.X ;  /* 0x0000000000037919 */ /* 0x000e220000002100 */
[----:B------:R-:W0:Y:S01]  /*0080*/  S2UR UR4, SR_CTAID.X ;  /* 0x00000000000479c3 */ /* 0x000e220000002500 */
[----:B------:R-:W1:Y:S01]  /*0090*/  LDCU.64 UR16, c[0x0][0x358] ;  /* 0x00006b00ff1077ac */ /* 0x000e620008000a00 */
[----:B------:R-:W2:Y:S06]  /*00a0*/  LDCU.64 UR10, c[0x0][0x388] ;  /* 0x00007100ff0a77ac */ /* 0x000eac0008000a00 */
[----:B------:R-:W0:Y:S01]  /*00b0*/  LDC R8, c[0x0][0x360] ;  /* 0x0000d800ff087b82 */ /* 0x000e220000000800 */
[----:B------:R-:W3:Y:S01]  /*00c0*/  LDCU.64 UR18, c[0x0][0x380] ;  /* 0x00007000ff1277ac */ /* 0x000ee20008000a00 */
[----:B------:R-:W-:Y:S01]  /*00d0*/  UMOV UR9, 0x1000 ;  /* 0x0000100000097882 */ /* 0x000fe20000000000 */
[----:B0-----:R-:W-:Y:S01]  /*00e0*/  IMAD R8, R8, UR4, R3 ;  /* 0x0000000408087c24 */ /* 0x001fe2000f8e0203 */
[----:B-123--:R-:W-:-:S06]  /*00f0*/  UMOV UR4, URZ ;  /* 0x000000ff00047c82 */ /* 0x00efcc0008000000 */
.L_x_27:
[----:B------:R-:W-:Y:S01]  /*0100*/  USHF.L.U32 UR7, UR9, 0xb, URZ ;  /* 0x0000000b09077899 */ /* 0x000fe200080006ff */
[----:B------:R-:W-:Y:S01]  /*0110*/  SHF.R.S32.HI R5, RZ, 0x1f, R8 ;  /* 0x0000001fff057819 */ /* 0x000fe20000011408 */
[----:B------:R-:W-:Y:S02]  /*0120*/  USHF.L.U64.HI UR8, UR9, 0xb, UR4 ;  /* 0x0000000b09087899 */ /* 0x000fe40008010204 */
[C---:B------:R-:W-:Y:S01]  /*0130*/  IMAD R2, R8.reuse, UR4, RZ ;  /* 0x0000000408027c24 */ /* 0x040fe2000f8e02ff */
[----:B------:R-:W-:Y:S01]  /*0140*/  UIADD3 UR5, UP0, UPT, UR7, -0x1, URZ ;  /* 0xffffffff07057890 */ /* 0x000fe2000ff1e0ff */
[----:B------:R-:W-:Y:S01]  /*0150*/  BSSY.RECONVERGENT B0, `(.L_x_14) ;  /* 0x0000065000007945 */ /* 0x000fe20003800200 */
[----:B------:R-:W0:Y:S01]  /*0160*/  LDCU.64 UR12, c[0x0][0x390] ;  /* 0x00007200ff0c77ac */ /* 0x000e220008000a00 */
[----:B------:R-:W-:Y:S02]  /*0170*/  IMAD R5, R5, UR9, R2 ;  /* 0x0000000905057c24 */ /* 0x000fe4000f8e0202 */
[----:B------:R-:W-:Y:S01]  /*0180*/  IMAD.WIDE.U32 R2, R8, UR9, RZ ;  /* 0x0000000908027c25 */ /* 0x000fe2000f8e00ff */
[----:B------:R-:W-:-:S02]  /*0190*/  UIADD3.X UR6, UPT, UPT, UR8, -0x1, URZ, UP0, !UPT ;  /* 0xffffffff08067890 */ /* 0x000fc400087fe4ff */
[----:B------:R-:W-:Y:S01]  /*01a0*/  ULOP3.LUT UR5, UR7, UR5, URZ, 0xc, !UPT ;  /* 0x0000000507057292 */ /* 0x000fe2000f8e0cff */
[----:B------:R-:W-:Y:S01]  /*01b0*/  IMAD.IADD R3, R3, 0x1, R5 ;  /* 0x0000000103037824 */ /* 0x000fe200078e0205 */
[----:B------:R-:W-:Y:S02]  /*01c0*/  ULOP3.LUT UR6, UR8, UR6, URZ, 0xc, !UPT ;  /* 0x0000000608067292 */ /* 0x000fe4000f8e0cff */
[----:B------:R-:W-:Y:S02]  /*01d0*/  UPOPC UR5, UR5 ;  /* 0x00000005000572bf */ /* 0x000fe40008000000 */
[----:B------:R-:W-:-:S04]  /*01e0*/  UPOPC UR6, UR6 ;  /* 0x00000006000672bf */ /* 0x000fc80008000000 */
[----:B------:R-:W-:-:S04]  /*01f0*/  UIADD3 UR5, UPT, UPT, UR5, UR6, URZ ;  /* 0x0000000605057290 */ /* 0x000fc8000fffe0ff */
[----:B0-----:R-:W-:Y:S02]  /*0200*/  USHF.R.U64 UR8, UR12, UR5, UR13 ;  /* 0x000000050c087299 */ /* 0x001fe4000800120d */
[----:B------:R-:W-:-:S04]  /*0210*/  USHF.R.U32.HI UR5, URZ, UR5, UR13 ;  /* 0x00000005ff057299 */ /* 0x000fc8000801160d */
[----:B------:R-:W-:Y:S02]  /*0220*/  IMAD R7, R3, UR8, RZ ;  /* 0x0000000803077c24 */ /* 0x000fe4000f8e02ff */
[----:B------:R-:W-:-:S04]  /*0230*/  IMAD.WIDE.U32 R4, R2, UR8, R2 ;  /* 0x0000000802047c25 */ /* 0x000fc8000f8e0002 */
[----:B------:R-:W-:Y:S01]  /*0240*/  IMAD R7, R2, UR5, R7 ;  /* 0x0000000502077c24 */ /* 0x000fe2000f8e0207 */
[----:B------:R-:W-:-:S03]  /*0250*/  ISETP.GE.U32.AND P0, PT, R4, UR12, PT ;  /* 0x0000000c04007c0c */ /* 0x000fc6000bf06070 */
[----:B------:R-:W-:-:S05]  /*0260*/  IMAD.IADD R16, R5, 0x1, R7 ;  /* 0x0000000105107824 */ /* 0x000fca00078e0207 */
[----:B------:R-:W-:-:S13]  /*0270*/  ISETP.GE.U32.AND.EX P0, PT, R16, UR13, PT, P0 ;  /* 0x0000000d10007c0c */ /* 0x000fda000bf06100 */
[----:B------:R-:W-:Y:S05]  /*0280*/  @P0 BRA `(.L_x_15) ;  /* 0x0000000400440947 */ /* 0x000fea0003800000 */
[----:B------:R-:W-:Y:S02]  /*0290*/  IMAD.MOV.U32 R15, RZ, RZ, R4 ;  /* 0x000000ffff0f7224 */ /* 0x000fe400078e0004 */
[----:B------:R-:W-:Y:S02]  /*02a0*/  IMAD.MOV.U32 R14, RZ, RZ, RZ ;  /* 0x000000ffff0e7224 */ /* 0x000fe400078e00ff */
[----:B------:R-:W-:-:S07]  /*02b0*/  IMAD.MOV.U32 R13, RZ, RZ, RZ ;  /* 0x000000ffff0d7224 */ /* 0x000fce00078e00ff */
.L_x_26:
[----:B------:R-:W0:Y:S01]  /*02c0*/  LDC.64 R2, c[0x0][0x390] ;  /* 0x0000e400ff027b82 */ /* 0x000e220000000a00 */
[----:B------:R-:W-:Y:S01]  /*02d0*/  IADD3 R11, P0, PT, R15, UR9, RZ ;  /* 0x000000090f0b7c10 */ /* 0x000fe2000ff1e0ff */
[----:B------:R-:W-:Y:S03]  /*02e0*/  BSSY.RECONVERGENT B1, `(.L_x_16) ;  /* 0x0000041000017945 */ /* 0x000fe60003800200 */
[----:B------:R-:W-:Y:S02]  /*02f0*/  IADD3.X R12, PT, PT, R16, UR4, RZ, P0, !PT ;  /* 0x00000004100c7c10 */ /* 0x000fe400087fe4ff */
[----:B0-----:R-:W-:-:S04]  /*0300*/  ISETP.LT.U32.AND P0, PT, R11, R2, PT ;  /* 0x000000020b00720c */ /* 0x001fc80003f01070 */
[----:B------:R-:W-:-:S04]  /*0310*/  ISETP.LT.U32.AND.EX P0, PT, R12, R3, PT, P0 ;  /* 0x000000030c00720c */ /* 0x000fc80003f01100 */
[----:B------:R-:W-:Y:S02]  /*0320*/  SEL R10, R11, R2, P0 ;  /* 0x000000020b0a7207 */ /* 0x000fe40000000000 */
[----:B------:R-:W-:Y:S02]  /*0330*/  SEL R9, R12, R3, P0 ;  /* 0x000000030c097207 */ /* 0x000fe40000000000 */
[----:B------:R-:W-:-:S04]  /*0340*/  ISETP.GE.U32.AND P0, PT, R15, R10, PT ;  /* 0x0000000a0f00720c */ /* 0x000fc80003f06070 */
[----:B------:R-:W-:-:S13]  /*0350*/  ISETP.GE.U32.AND.EX P0, PT, R16, R9, PT, P0 ;  /* 0x000000091000720c */ /* 0x000fda0003f06100 */
[----:B------:R-:W-:Y:S05]  /*0360*/  @P0 BRA `(.L_x_17) ;  /* 0x0000000000e00947 */ /* 0x000fea0003800000 */
[----:B------:R-:W-:Y:S01]  /*0370*/  USHF.R.U64 UR6, UR9, 0x1, UR4 ;  /* 0x0000000109067899 */ /* 0x000fe20008001204 */
[----:B------:R-:W-:Y:S01]  /*0380*/  IMAD.MOV.U32 R20, RZ, RZ, R15 ;  /* 0x000000ffff147224 */ /* 0x000fe200078e000f */
[----:B------:R-:W-:Y:S01]  /*0390*/  USHF.R.U32.HI UR7, URZ, 0x1, UR4 ;  /* 0x00000001ff077899 */ /* 0x000fe20008011604 */
[----:B------:R-:W-:-:S03]  /*03a0*/  IMAD.MOV.U32 R19, RZ, RZ, R16 ;  /* 0x000000ffff137224 */ /* 0x000fc600078e0010 */
[----:B------:R-:W-:-:S04]  /*03b0*/  IADD3 R17, P1, PT, R15, UR6, RZ ;  /* 0x000000060f117c10 */ /* 0x000fc8000ff3e0ff */
[----:B------:R-:W-:Y:S02]  /*03c0*/  ISETP.LT.U32.AND P0, PT, R17, R2, PT ;  /* 0x000000021100720c */ /* 0x000fe40003f01070 */
[----:B------:R-:W-:Y:S02]  /*03d0*/  IADD3.X R18, PT, PT, R16, UR7, RZ, P1, !PT ;  /* 0x0000000710127c10 */ /* 0x000fe40008ffe4ff */
[----:B------:R-:W-:Y:S02]  /*03e0*/  LEA R4, P1, R15, UR10, 0x2 ;  /* 0x0000000a0f047c11 */ /* 0x000fe4000f8210ff */
[----:B------:R-:W-:-:S04]  /*03f0*/  ISETP.LT.U32.AND.EX P0, PT, R18, R3, PT, P0 ;  /* 0x000000031200720c */ /* 0x000fc80003f01100 */
[----:B------:R-:W-:Y:S02]  /*0400*/  SEL R17, R17, R2, P0 ;  /* 0x0000000211117207 */ /* 0x000fe40000000000 */
[----:B------:R-:W-:Y:S02]  /*0410*/  SEL R18, R18, R3, P0 ;  /* 0x0000000312127207 */ /* 0x000fe40000000000 */
[----:B------:R-:W-:Y:S01]  /*0420*/  LEA.HI.X R3, R15, UR11, R16, 0x2, P1 ;  /* 0x0000000b0f037c11 */ /* 0x000fe200088f1410 */
[----:B------:R-:W-:Y:S02]  /*0430*/  IMAD.MOV.U32 R21, RZ, RZ, R17 ;  /* 0x000000ffff157224 */ /* 0x000fe400078e0011 */
[----:B------:R-:W-:-:S07]  /*0440*/  IMAD.MOV.U32 R22, RZ, RZ, R18 ;  /* 0x000000ffff167224 */ /* 0x000fce00078e0012 */
.L_x_25:
[----:B------:R-:W-:Y:S01]  /*0450*/  ISETP.GE.U32.AND P0, PT, R20, R17, PT ;  /* 0x000000111400720c */ /* 0x000fe20003f06070 */
[----:B------:R-:W-:Y:S01]  /*0460*/  BSSY.RECONVERGENT B2, `(.L_x_18) ;  /* 0x0000021000027945 */ /* 0x000fe20003800200 */
[----:B------:R-:W-:Y:S02]  /*0470*/  IMAD.MOV.U32 R2, RZ, RZ, R4 ;  /* 0x000000ffff027224 */ /* 0x000fe400078e0004 */
[----:B------:R-:W-:-:S13]  /*0480*/  ISETP.GE.U32.AND.EX P0, PT, R19, R18, PT, P0 ;  /* 0x000000121300720c */ /* 0x000fda0003f06100 */
[----:B------:R-:W-:Y:S05]  /*0490*/  @!P0 BRA `(.L_x_19) ;  /* 0x0000000000108947 */ /* 0x000fea0003800000 */
[----:B------:R-:W-:-:S04]  /*04a0*/  LEA R4, P0, R21, UR18, 0x2 ;  /* 0x0000001215047c11 */ /* 0x000fc8000f8010ff */
[----:B------:R-:W-:-:S05]  /*04b0*/  LEA.HI.X R5, R21, UR19, R22, 0x2, P0 ;  /* 0x0000001315057c11 */ /* 0x000fca00080f1416 */
[----:B------:R0:W5:Y:S01]  /*04c0*/  LDG.E R7, desc[UR16][R4.64] ;  /* 0x0000001004077981 */ /* 0x000162000c1e1900 */
[----:B------:R-:W-:Y:S05]  /*04d0*/  BRA `(.L_x_20) ;  /* 0x0000000000587947 */ /* 0x000fea0003800000 */
.L_x_19:
[----:B------:R-:W-:Y:S01]  /*04e0*/  ISETP.GE.U32.AND P0, PT, R21, R10, PT ;  /* 0x0000000a1500720c */ /* 0x000fe20003f06070 */
[----:B------:R-:W-:Y:S03]  /*04f0*/  BSSY.RELIABLE B3, `(.L_x_21) ;  /* 0x0000010000037945 */ /* 0x000fe60003800100 */
[----:B------:R-:W-:-:S13]  /*0500*/  ISETP.GE.U32.AND.EX P0, PT, R22, R9, PT, P0 ;  /* 0x000000091600720c */ /* 0x000fda0003f06100 */
[----:B------:R-:W-:Y:S05]  /*0510*/  @!P0 BRA `(.L_x_22) ;  /* 0x0000000000108947 */ /* 0x000fea0003800000 */
[----:B------:R-:W-:-:S04]  /*0520*/  LEA R4, P0, R20, UR18, 0x2 ;  /* 0x0000001214047c11 */ /* 0x000fc8000f8010ff */
[----:B------:R-:W-:-:S06]  /*0530*/  LEA.HI.X R5, R20, UR19, R19, 0x2, P0 ;  /* 0x0000001314057c11 */ /* 0x000fcc00080f1413 */
[----:B------:R0:W5:Y:S01]  /*0540*/  LDG.E R5, desc[UR16][R4.64] ;  /* 0x0000001004057981 */ /* 0x000162000c1e1900 */
[----:B------:R-:W-:Y:S05]  /*0550*/  BRA `(.L_x_23) ;  /* 0x0000000000247947 */ /* 0x000fea0003800000 */
.L_x_22:
[C---:B------:R-:W-:Y:S02]  /*0560*/  LEA R4, P0, R20.reuse, UR18, 0x2 ;  /* 0x0000001214047c11 */ /* 0x040fe4000f8010ff */
[C---:B------:R-:W-:Y:S02]  /*0570*/  LEA R6, P1, R21.reuse, UR18, 0x2 ;  /* 0x0000001215067c11 */ /* 0x040fe4000f8210ff */
[----:B------:R-:W-:Y:S02]  /*0580*/  LEA.HI.X R5, R20, UR19, R19, 0x2, P0 ;  /* 0x0000001314057c11 */ /* 0x000fe400080f1413 */
[----:B------:R-:W-:-:S04]  /*0590*/  LEA.HI.X R7, R21, UR19, R22, 0x2, P1 ;  /* 0x0000001315077c11 */ /* 0x000fc800088f1416 */
[----:B------:R-:W2:Y:S04]  /*05a0*/  LDG.E R5, desc[UR16][R4.64] ;  /* 0x0000001004057981 */ /* 0x000ea8000c1e1900 */
[----:B------:R-:W2:Y:S02]  /*05b0*/  LDG.E R7, desc[UR16][R6.64] ;  /* 0x0000001006077981 */ /* 0x000ea4000c1e1900 */
[----:B--2---:R-:W-:-:S13]  /*05c0*/  ISETP.GE.AND P0, PT, R5, R7, PT ;  /* 0x000000070500720c */ /* 0x004fda0003f06270 */
[----:B------:R-:W-:Y:S05]  /*05d0*/  @P0 BREAK.RELIABLE B3 ;  /* 0x0000000000030942 */ /* 0x000fea0003800100 */
[----:B------:R-:W-:Y:S05]  /*05e0*/  @P0 BRA `(.L_x_20) ;  /* 0x0000000000140947 */ /* 0x000fea0003800000 */
.L_x_23:
[----:B------:R-:W-:Y:S05]  /*05f0*/  BSYNC.RELIABLE B3 ;  /* 0x0000000000037941 */ /* 0x000fea0003800100 */
.L_x_21:
[----:B-----5:R1:W-:Y:S01]  /*0600*/  STG.E desc[UR16][R2.64], R5 ;  /* 0x0000000502007986 */ /* 0x0203e2000c101910 */
[----:B------:R-:W-:-:S05]  /*0610*/  IADD3 R20, P0, PT, R20, 0x1, RZ ;  /* 0x0000000114147810 */ /* 0x000fca0007f1e0ff */
[----:B------:R-:W-:Y:S01]  /*0620*/  IMAD.X R19, RZ, RZ, R19, P0 ;  /* 0x000000ffff137224 */ /* 0x000fe200000e0613 */
[----:B------:R-:W-:Y:S07]  /*0630*/  BRA `(.L_x_24) ;  /* 0x00000000000c7947 */ /* 0x000fee0003800000 */
.L_x_20:
[----:B-----5:R2:W-:Y:S01]  /*0640*/  STG.E desc[UR16][R2.64], R7 ;  /* 0x0000000702007986 */ /* 0x0205e2000c101910 */
[----:B------:R-:W-:-:S05]  /*0650*/  IADD3 R21, P0, PT, R21, 0x1, RZ ;  /* 0x0000000115157810 */ /* 0x000fca0007f1e0ff */
[----:B------:R-:W-:-:S08]  /*0660*/  IMAD.X R22, RZ, RZ, R22, P0 ;  /* 0x000000ffff167224 */ /* 0x000fd000000e0616 */
.L_x_24:
[----:B------:R-:W-:Y:S05]  /*0670*/  BSYNC.RECONVERGENT B2 ;  /* 0x0000000000027941 */ /* 0x000fea0003800200 */
.L_x_18:
[----:B------:R-:W-:Y:S02]  /*0680*/  IADD3 R15, P0, PT, R15, 0x1, RZ ;  /* 0x000000010f0f7810 */ /* 0x000fe40007f1e0ff */
[----:B0-----:R-:W-:-:S03]  /*0690*/  IADD3 R4, P1, PT, R2, 0x4, RZ ;  /* 0x0000000402047810 */ /* 0x001fc60007f3e0ff */
[----:B------:R-:W-:Y:S01]  /*06a0*/  IMAD.X R16, RZ, RZ, R16, P0 ;  /* 0x000000ffff107224 */ /* 0x000fe200000e0610 */
[----:B------:R-:W-:Y:S01]  /*06b0*/  ISETP.GE.U32.AND P0, PT, R15, R10, PT ;  /* 0x0000000a0f00720c */ /* 0x000fe20003f06070 */
[----:B-12---:R-:W-:-:S03]  /*06c0*/  IMAD.X R3, RZ, RZ, R3, P1 ;  /* 0x000000ffff037224 */ /* 0x006fc600008e0603 */
[----:B------:R-:W-:-:S13]  /*06d0*/  ISETP.GE.U32.AND.EX P0, PT, R16, R9, PT, P0 ;  /* 0x000000091000720c */ /* 0x000fda0003f06100 */
[----:B------:R-:W-:Y:S05]  /*06e0*/  @!P0 BRA `(.L_x_25) ;  /* 0xfffffffc00588947 */ /* 0x000fea000383ffff */
.L_x_17:
[----:B------:R-:W-:Y:S05]  /*06f0*/  BSYNC.RECONVERGENT B1 ;  /* 0x0000000000017941 */ /* 0x000fea0003800200 */
.L_x_16:
[----:B------:R-:W0:Y:S01]  /*0700*/  LDCU.64 UR6, c[0x0][0x390] ;  /* 0x00007200ff0677ac */ /* 0x000e220008000a00 */
[C---:B------:R-:W-:Y:S01]  /*0710*/  ISETP.LT.U32.AND P0, PT, R14.reuse, UR8, PT ;  /* 0x000000080e007c0c */ /* 0x040fe2000bf01070 */
[----:B------:R-:W-:Y:S01]  /*0720*/  IMAD.MOV.U32 R15, RZ, RZ, R11 ;  /* 0x000000ffff0f7224 */ /* 0x000fe200078e000b */
[----:B------:R-:W-:Y:S01]  /*0730*/  IADD3 R14, P2, PT, R14, 0x1, RZ ;  /* 0x000000010e0e7810 */ /* 0x000fe20007f5e0ff */
[----:B------:R-:W-:Y:S01]  /*0740*/  IMAD.MOV.U32 R16, RZ, RZ, R12 ;  /* 0x000000ffff107224 */ /* 0x000fe200078e000c */
[----:B------:R-:W-:-:S03]  /*0750*/  ISETP.LT.U32.AND.EX P0, PT, R13, UR5, PT, P0 ;  /* 0x000000050d007c0c */ /* 0x000fc6000bf01100 */
[----:B------:R-:W-:Y:S01]  /*0760*/  IMAD.X R13, RZ, RZ, R13, P2 ;  /* 0x000000ffff0d7224 */ /* 0x000fe200010e060d */
[----:B0-----:R-:W-:-:S04]  /*0770*/  ISETP.GE.U32.AND P1, PT, R11, UR6, PT ;  /* 0x000000060b007c0c */ /* 0x001fc8000bf26070 */
[----:B------:R-:W-:-:S13]  /*0780*/  ISETP.GE.U32.AND.EX P1, PT, R12, UR7, PT, P1 ;  /* 0x000000070c007c0c */ /* 0x000fda000bf26110 */
[----:B------:R-:W-:Y:S05]  /*0790*/  @!P1 BRA P0, `(.L_x_26) ;  /* 0xfffffff800c89947 */ /* 0x000fea000003ffff */
.L_x_15:
[----:B------:R-:W-:Y:S05]  /*07a0*/  BSYNC.RECONVERGENT B0 ;  /* 0x0000000000007941 */ /* 0x000fea0003800200 */
.L_x_14:
[----:B------:R-:W-:Y:S05]  /*07b0*/  WARPSYNC.ALL ;  /* 0x0000000000007948 */ /* 0x000fea0003800000 */
[----:B------:R-:W0:Y:S01]  /*07c0*/  LDCU.128 UR12, c[0x0][0x380] ;  /* 0x00007000ff0c77ac */ /* 0x000e220008000c00 */
[----:B------:R-:W-:Y:S02]  /*07d0*/  USHF.L.U64.HI UR4, UR9, 0x1, UR4 ;  /* 0x0000000109047899 */ /* 0x000fe40008010204 */
[----:B------:R-:W-:-:S04]  /*07e0*/  USHF.L.U32 UR9, UR9, 0x1, URZ ;  /* 0x0000000109097899 */ /* 0x000fc800080006ff */
[----:B------:R-:W-:Y:S01]  /*07f0*/  IMAD.U32 R3, RZ, RZ, UR4 ;  /* 0x00000004ff037e24 */ /* 0x000fe2000f8e00ff */
[----:B------:R-:W-:Y:S01]  /*0800*/  BAR.SYNC.DEFER_BLOCKING 0x0 ;  /* 0x0000000000007b1d */ /* 0x000fe20000010000 */
[----:B------:R-:W-:-:S04]  /*0810*/  ISETP.LE.U32.AND P0, PT, R23, UR9, PT ;  /* 0x0000000917007c0c */ /* 0x000fc8000bf03070 */
[----:B------:R-:W-:Y:S01]  /*0820*/  ISETP.GE.U32.AND.EX P0, PT, R3, R0, PT, P0 ;  /* 0x000000000300720c */ /* 0x000fe20003f06100 */
[----:B0-----:R-:W-:Y:S02]  /*0830*/  UISETP.NE.U32.AND UP0, UPT, UR18, UR12, UPT ;  /* 0x0000000c1200728c */ /* 0x001fe4000bf05070 */
[----:B------:R-:W-:Y:S02]  /*0840*/  UISETP.NE.U32.AND UP1, UPT, UR10, UR12, UPT ;  /* 0x0000000c0a00728c */ /* 0x000fe4000bf25070 */
[----:B------:R-:W-:Y:S02]  /*0850*/  UISETP.NE.AND.EX UP0, UPT, UR19, UR13, UPT, UP0 ;  /* 0x0000000d1300728c */ /* 0x000fe4000bf05300 */
[----:B------:R-:W-:Y:S02]  /*0860*/  UISETP.NE.AND.EX UP1, UPT, UR11, UR13, UPT, UP1 ;  /* 0x0000000d0b00728c */ /* 0x000fe4000bf25310 */
[----:B------:R-:W-:Y:S02]  /*0870*/  USEL UR18, UR14, UR12, !UP0 ;  /* 0x0000000c0e127287 */ /* 0x000fe4000c000000 */
[----:B------:R-:W-:-:S02]  /*0880*/  USEL UR10, UR14, UR12, !UP1 ;  /* 0x0000000c0e0a7287 */ /* 0x000fc4000c800000 */
[----:B------:R-:W-:Y:S02]  /*0890*/  USEL UR19, UR15, UR13, !UP0 ;  /* 0x0000000d0f137287 */ /* 0x000fe4000c000000 */
[----:B------:R-:W-:Y:S01]  /*08a0*/  USEL UR11, UR15, UR13, !UP1 ;  /* 0x0000000d0f0b7287 */ /* 0x000fe2000c800000 */
[----:B------:R-:W-:Y:S11]  /*08b0*/  @!P0 BRA `(.L_x_27) ;  /* 0xfffffff800108947 */ /* 0x000ff6000383ffff */
[----:B------:R-:W-:Y:S05]  /*08c0*/  EXIT ;  /* 0x000000000000794d */ /* 0x000fea0003800000 */
.L_x_28:
        /* <DEDUP_REMOVED lines=11> */
.L_x_44:


//--------------------- .text._Z13gpu_mergesortPiS_mmm --------------------------
	.section	.text._Z13gpu_mergesortPiS_mmm,"ax",@progbits
	.align	128
        .global         _Z13gpu_mergesortPiS_mmm
        .type           _Z13gpu_mergesortPiS_mmm,@function
        .size           _Z13gpu_mergesortPiS_mmm,(.L_x_45 - _Z13gpu_mergesortPiS_mmm)
        .other          _Z13gpu_mergesortPiS_mmm,@"STO_CUDA_ENTRY STV_DEFAULT"
_Z13gpu_mergesortPiS_mmm:
.text._Z13gpu_mergesortPiS_mmm:
[----:B------:R-:W-:Y:S01]  /*0000*/  LDC R1, c[0x0][0x37c] ;  /* 0x0000df00ff017b82 */ /* 0x000fe20000000800 */
[----:B------:R-:W0:Y:S07]  /*0010*/  S2R R2, SR_TID.X ;  /* 0x0000000000027919 */ /* 0x000e2e0000002100 */
[----:B------:R-:W0:Y:S01]  /*0020*/  S2UR UR4, SR_CTAID.X ;  /* 0x00000000000479c3 */ /* 0x000e220000002500 */
[----:B------:R-:W1:Y:S01]  /*0030*/  LDCU.64 UR6, c[0x0][0x380] ;  /* 0x00007000ff0677ac */ /* 0x000e620008000a00 */
[----:B------:R-:W-:Y:S06]  /*0040*/  BSSY.RECONVERGENT B0, `(.L_x_29) ;  /* 0x0000076000007945 */ /* 0x000fec0003800200 */
[----:B------:R-:W0:Y:S08]  /*0050*/  LDC R3, c[0x0][0x360] ;  /* 0x0000d800ff037b82 */ /* 0x000e300000000800 */
[----:B------:R-:W2:Y:S08]  /*0060*/  LDC.64 R8, c[0x0][0x398] ;  /* 0x0000e600ff087b82 */ /* 0x000eb00000000a00 */
[----:B------:R-:W3:Y:S01]  /*0070*/  LDC.64 R6, c[0x0][0x390] ;  /* 0x0000e400ff067b82 */ /* 0x000ee20000000a00 */
[----:B0-----:R-:W-:Y:S01]  /*0080*/  IMAD R2, R3, UR4, R2 ;  /* 0x0000000403027c24 */ /* 0x001fe2000f8e0202 */
[----:B------:R-:W0:Y:S04]  /*0090*/  LDCU.64 UR4, c[0x0][0x3a0] ;  /* 0x00007400ff0477ac */ /* 0x000e280008000a00 */
[----:B------:R-:W-:-:S05]  /*00a0*/  SHF.R.S32.HI R3, RZ, 0x1f, R2 ;  /* 0x0000001fff037819 */ /* 0x000fca0000011402 */
[----:B--2---:R-:W-:-:S04]  /*00b0*/  IMAD R3, R3, R8, RZ ;  /* 0x0000000803037224 */ /* 0x004fc800078e02ff */
[C---:B------:R-:W-:Y:S02]  /*00c0*/  IMAD R5, R2.reuse, R9, R3 ;  /* 0x0000000902057224 */ /* 0x040fe400078e0203 */
[----:B------:R-:W-:Y:S01]  /*00d0*/  IMAD.WIDE.U32 R2, R2, R8, RZ ;  /* 0x0000000802027225 */ /* 0x000fe200078e00ff */
[----:B0-----:R-:W-:-:S03]  /*00e0*/  ISETP.NE.U32.AND P0, PT, RZ, UR4, PT ;  /* 0x00000004ff007c0c */ /* 0x001fc6000bf05070 */
[----:B------:R-:W-:Y:S02]  /*00f0*/  IMAD.IADD R0, R3, 0x1, R5 ;  /* 0x0000000103007824 */ /* 0x000fe400078e0205 */
[----:B------:R-:W-:Y:S01]  /*0100*/  IMAD.WIDE.U32 R4, R2, UR4, RZ ;  /* 0x0000000402047c25 */ /* 0x000fe2000f8e00ff */
[----:B------:R-:W-:-:S03]  /*0110*/  ISETP.NE.AND.EX P0, PT, RZ, UR5, PT, P0 ;  /* 0x00000005ff007c0c */ /* 0x000fc6000bf05300 */
[----:B------:R-:W-:Y:S01]  /*0120*/  IMAD R3, R0, UR4, RZ ;  /* 0x0000000400037c24 */ /* 0x000fe2000f8e02ff */
[----:B---3--:R-:W-:-:S03]  /*0130*/  ISETP.GE.U32.AND P1, PT, R4, R6, PT ;  /* 0x000000060400720c */ /* 0x008fc60003f26070 */
[----:B------:R-:W-:-:S04]  /*0140*/  IMAD R3, R2, UR5, R3 ;  /* 0x0000000502037c24 */ /* 0x000fc8000f8e0203 */
[----:B------:R-:W-:-:S05]  /*0150*/  IMAD.IADD R0, R5, 0x1, R3 ;  /* 0x0000000105007824 */ /* 0x000fca00078e0203 */
[----:B------:R-:W-:-:S13]  /*0160*/  ISETP.GE.U32.OR.EX P0, PT, R0, R7, !P0, P1 ;  /* 0x000000070000720c */ /* 0x000fda0004706510 */
[----:B-1----:R-:W-:Y:S05]  /*0170*/  @P0 BRA `(.L_x_30) ;  /* 0x0000000400880947 */ /* 0x002fea0003800000 */
[----:B------:R-:W0:Y:S01]  /*0180*/  LDC.64 R16, c[0x0][0x358] ;  /* 0x0000d600ff107b82 */ /* 0x000e220000000a00 */
[--C-:B------:R-:W-:Y:S01]  /*0190*/  SHF.R.U64 R8, R8, 0x1, R9.reuse ;  /* 0x0000000108087819 */ /* 0x100fe20000001209 */
[----:B------:R-:W-:Y:S01]  /*01a0*/  IMAD.MOV.U32 R11, RZ, RZ, R4 ;  /* 0x000000ffff0b7224 */ /* 0x000fe200078e0004 */
[----:B------:R-:W-:Y:S01]  /*01b0*/  SHF.R.U32.HI R9, RZ, 0x1, R9 ;  /* 0x00000001ff097819 */ /* 0x000fe20000011609 */
[----:B------:R-:W-:Y:S02]  /*01c0*/  IMAD.MOV.U32 R24, RZ, RZ, RZ ;  /* 0x000000ffff187224 */ /* 0x000fe400078e00ff */
[----:B------:R-:W-:-:S07]  /*01d0*/  IMAD.MOV.U32 R22, RZ, RZ, RZ ;  /* 0x000000ffff167224 */ /* 0x000fce00078e00ff */
.L_x_41:
[----:B------:R-:W1:Y:S01]  /*01e0*/  LDC.64 R4, c[0x0][0x398] ;  /* 0x0000e600ff047b82 */ /* 0x000e620000000a00 */
[----:B------:R-:W-:Y:S07]  /*01f0*/  BSSY.RECONVERGENT B1, `(.L_x_31) ;  /* 0x000004f000017945 */ /* 0x000fee0003800200 */
[----:B--2---:R-:W2:Y:S01]  /*0200*/  LDC.64 R2, c[0x0][0x390] ;  /* 0x0000e400ff027b82 */ /* 0x004ea20000000a00 */
[----:B-1----:R-:W-:-:S05]  /*0210*/  IADD3 R13, P0, PT, R11, R4, RZ ;  /* 0x000000040b0d7210 */ /* 0x002fca0007f1e0ff */
[----:B------:R-:W-:Y:S01]  /*0220*/  IMAD.X R10, R0, 0x1, R5, P0 ;  /* 0x00000001000a7824 */ /* 0x000fe200000e0605 */
[----:B--2---:R-:W-:-:S04]  /*0230*/  ISETP.LT.U32.AND P0, PT, R13, R2, PT ;  /* 0x000000020d00720c */ /* 0x004fc80003f01070 */
[----:B------:R-:W-:-:S04]  /*0240*/  ISETP.LT.U32.AND.EX P0, PT, R10, R3, PT, P0 ;  /* 0x000000030a00720c */ /* 0x000fc80003f01100 */
[----:B------:R-:W-:Y:S02]  /*0250*/  SEL R12, R13, R2, P0 ;  /* 0x000000020d0c7207 */ /* 0x000fe40000000000 */
[----:B------:R-:W-:Y:S02]  /*0260*/  SEL R15, R10, R3, P0 ;  /* 0x000000030a0f7207 */ /* 0x000fe40000000000 */
[----:B------:R-:W-:-:S04]  /*0270*/  ISETP.GE.U32.AND P0, PT, R11, R12, PT ;  /* 0x0000000c0b00720c */ /* 0x000fc80003f06070 */
[----:B------:R-:W-:-:S13]  /*0280*/  ISETP.GE.U32.AND.EX P0, PT, R0, R15, PT, P0 ;  /* 0x0000000f0000720c */ /* 0x000fda0003f06100 */
[----:B------:R-:W-:Y:S05]  /*0290*/  @P0 BRA `(.L_x_32) ;  /* 0x0000000400100947 */ /* 0x000fea0003800000 */
[----:B------:R-:W1:Y:S01]  /*02a0*/  LDCU.64 UR4, c[0x0][0x388] ;  /* 0x00007100ff0477ac */ /* 0x000e620008000a00 */
[----:B------:R-:W-:Y:S01]  /*02b0*/  IADD3 R7, P1, PT, R8, R11, RZ ;  /* 0x0000000b08077210 */ /* 0x000fe20007f3e0ff */
[----:B------:R-:W-:Y:S02]  /*02c0*/  IMAD.MOV.U32 R21, RZ, RZ, R11 ;  /* 0x000000ffff157224 */ /* 0x000fe400078e000b */
[--C-:B------:R-:W-:Y:S01]  /*02d0*/  IMAD.MOV.U32 R20, RZ, RZ, R0.reuse ;  /* 0x000000ffff147224 */ /* 0x100fe200078e0000 */
[----:B------:R-:W-:Y:S01]  /*02e0*/  ISETP.LT.U32.AND P0, PT, R7, R2, PT ;  /* 0x000000020700720c */ /* 0x000fe20003f01070 */
[----:B------:R-:W-:-:S05]  /*02f0*/  IMAD.X R6, R9, 0x1, R0, P1 ;  /* 0x0000000109067824 */ /* 0x000fca00008e0600 */
[----:B------:R-:W-:-:S04]  /*0300*/  ISETP.LT.U32.AND.EX P0, PT, R6, R3, PT, P0 ;  /* 0x000000030600720c */ /* 0x000fc80003f01100 */
[----:B------:R-:W-:Y:S02]  /*0310*/  SEL R14, R7, R2, P0 ;  /* 0x00000002070e7207 */ /* 0x000fe40000000000 */
[----:B------:R-:W-:Y:S02]  /*0320*/  SEL R23, R6, R3, P0 ;  /* 0x0000000306177207 */ /* 0x000fe40000000000 */
[C---:B-1----:R-:W-:Y:S01]  /*0330*/  LEA R4, P1, R11.reuse, UR4, 0x2 ;  /* 0x000000040b047c11 */ /* 0x042fe2000f8210ff */
[----:B------:R-:W-:Y:S02]  /*0340*/  IMAD.MOV.U32 R19, RZ, RZ, R14 ;  /* 0x000000ffff137224 */ /* 0x000fe400078e000e */
[----:B------:R-:W-:Y:S01]  /*0350*/  IMAD.MOV.U32 R18, RZ, RZ, R23 ;  /* 0x000000ffff127224 */ /* 0x000fe200078e0017 */
[----:B------:R-:W-:-:S09]  /*0360*/  LEA.HI.X R5, R11, UR5, R0, 0x2, P1 ;  /* 0x000000050b057c11 */ /* 0x000fd200088f1400 */
.L_x_40:
[----:B------:R-:W-:Y:S01]  /*0370*/  ISETP.GE.U32.AND P0, PT, R21, R14, PT ;  /* 0x0000000e1500720c */ /* 0x000fe20003f06070 */
[----:B------:R-:W-:Y:S01]  /*0380*/  BSSY.RECONVERGENT B2, `(.L_x_33) ;  /* 0x000002e000027945 */ /* 0x000fe20003800200 */
[----:B--2---:R-:W-:Y:S02]  /*0390*/  IMAD.MOV.U32 R2, RZ, RZ, R4 ;  /* 0x000000ffff027224 */ /* 0x004fe400078e0004 */
[----:B------:R-:W-:Y:S01]  /*03a0*/  ISETP.GE.U32.AND.EX P0, PT, R20, R23, PT, P0 ;  /* 0x000000171400720c */ /* 0x000fe20003f06100 */
[----:B------:R-:W-:-:S12]  /*03b0*/  IMAD.MOV.U32 R3, RZ, RZ, R5 ;  /* 0x000000ffff037224 */ /* 0x000fd800078e0005 */
[----:B------:R-:W-:Y:S05]  /*03c0*/  @!P0 BRA `(.L_x_34) ;  /* 0x0000000000188947 */ /* 0x000fea0003800000 */
[----:B0-----:R-:W-:Y:S02]  /*03d0*/  R2UR UR4, R16 ;  /* 0x00000000100472ca */ /* 0x001fe400000e0000 */
[----:B------:R-:W-:Y:S02]  /*03e0*/  R2UR UR5, R17 ;  /* 0x00000000110572ca */ /* 0x000fe400000e0000 */
[----:B------:R-:W-:-:S04]  /*03f0*/  LEA R4, P0, R19, UR6, 0x2 ;  /* 0x0000000613047c11 */ /* 0x000fc8000f8010ff */
[----:B------:R-:W-:-:S07]  /*0400*/  LEA.HI.X R5, R19, UR7, R18, 0x2, P0 ;  /* 0x0000000713057c11 */ /* 0x000fce00080f1412 */
[----:B------:R0:W5:Y:S01]  /*0410*/  LDG.E R7, desc[UR4][R4.64] ;  /* 0x0000000404077981 */ /* 0x000162000c1e1900 */
[----:B------:R-:W-:Y:S05]  /*0420*/  BRA `(.L_x_35) ;  /* 0x0000000000787947 */ /* 0x000fea0003800000 */
.L_x_34:
[----:B------:R-:W-:Y:S01]  /*0430*/  ISETP.GE.U32.AND P0, PT, R19, R12, PT ;  /* 0x0000000c1300720c */ /* 0x000fe20003f06070 */
[----:B------:R-:W-:Y:S03]  /*0440*/  BSSY.RELIABLE B3, `(.L_x_36) ;  /* 0x0000016000037945 */ /* 0x000fe60003800100 */
[----:B------:R-:W-:-:S13]  /*0450*/  ISETP.GE.U32.AND.EX P0, PT, R18, R15, PT, P0 ;  /* 0x0000000f1200720c */ /* 0x000fda0003f06100 */
[----:B------:R-:W-:Y:S05]  /*0460*/  @!P0 BRA `(.L_x_37) ;  /* 0x0000000000188947 */ /* 0x000fea0003800000 */
[----:B0-----:R-:W-:Y:S02]  /*0470*/  R2UR UR4, R16 ;  /* 0x00000000100472ca */ /* 0x001fe400000e0000 */
[----:B------:R-:W-:Y:S02]  /*0480*/  R2UR UR5, R17 ;  /* 0x00000000110572ca */ /* 0x000fe400000e0000 */
[----:B------:R-:W-:-:S04]  /*0490*/  LEA R4, P0, R21, UR6, 0x2 ;  /* 0x0000000615047c11 */ /* 0x000fc8000f8010ff */
[----:B------:R-:W-:-:S07]  /*04a0*/  LEA.HI.X R5, R21, UR7, R20, 0x2, P0 ;  /* 0x0000000715057c11 */ /* 0x000fce00080f1414 */
[----:B------:R0:W5:Y:S01]  /*04b0*/  LDG.E R5, desc[UR4][R4.64] ;  /* 0x0000000404057981 */ /* 0x000162000c1e1900 */
[----:B------:R-:W-:Y:S05]  /*04c0*/  BRA `(.L_x_38) ;  /* 0x0000000000347947 */ /* 0x000fea0003800000 */
.L_x_37:
[C---:B0-----:R-:W-:Y:S02]  /*04d0*/  R2UR UR4, R16.reuse ;  /* 0x00000000100472ca */ /* 0x041fe400000e0000 */
[C---:B------:R-:W-:Y:S02]  /*04e0*/  R2UR UR5, R17.reuse ;  /* 0x00000000110572ca */ /* 0x040fe400000e0000 */
[----:B------:R-:W-:Y:S02]  /*04f0*/  R2UR UR8, R16 ;  /* 0x00000000100872ca */ /* 0x000fe400000e0000 */
[----:B------:R-:W-:Y:S02]  /*0500*/  R2UR UR9, R17 ;  /* 0x00000000110972ca */ /* 0x000fe400000e0000 */
[----:B------:R-:W-:Y:S02]  /*0510*/  LEA R4, P0, R21, UR6, 0x2 ;  /* 0x0000000615047c11 */ /* 0x000fe4000f8010ff */
[----:B------:R-:W-:-:S02]  /*0520*/  LEA R6, P1, R19, UR6, 0x2 ;  /* 0x0000000613067c11 */ /* 0x000fc4000f8210ff */
[----:B------:R-:W-:Y:S02]  /*0530*/  LEA.HI.X R5, R21, UR7, R20, 0x2, P0 ;  /* 0x0000000715057c11 */ /* 0x000fe400080f1414 */
[----:B------:R-:W-:-:S04]  /*0540*/  LEA.HI.X R7, R19, UR7, R18, 0x2, P1 ;  /* 0x0000000713077c11 */ /* 0x000fc800088f1412 */
[----:B------:R-:W2:Y:S04]  /*0550*/  LDG.E R5, desc[UR4][R4.64] ;  /* 0x0000000404057981 */ /* 0x000ea8000c1e1900 */
[----:B------:R-:W2:Y:S02]  /*0560*/  LDG.E R7, desc[UR8][R6.64] ;  /* 0x0000000806077981 */ /* 0x000ea4000c1e1900 */
[----:B--2---:R-:W-:-:S13]  /*0570*/  ISETP.GE.AND P0, PT, R5, R7, PT ;  /* 0x000000070500720c */ /* 0x004fda0003f06270 */
[----:B------:R-:W-:Y:S05]  /*0580*/  @P0 BREAK.RELIABLE B3 ;  /* 0x0000000000030942 */ /* 0x000fea0003800100 */
[----:B------:R-:W-:Y:S05]  /*0590*/  @P0 BRA `(.L_x_35) ;  /* 0x00000000001c0947 */ /* 0x000fea0003800000 */
.L_x_38:
[----:B------:R-:W-:Y:S05]  /*05a0*/  BSYNC.RELIABLE B3 ;  /* 0x0000000000037941 */ /* 0x000fea0003800100 */
.L_x_36:
[----:B------:R-:W-:Y:S02]  /*05b0*/  R2UR UR4, R16 ;  /* 0x00000000100472ca */ /* 0x000fe400000e0000 */
[----:B------:R-:W-:Y:S02]  /*05c0*/  R2UR UR5, R17 ;  /* 0x00000000110572ca */ /* 0x000fe400000e0000 */
[----:B------:R-:W-:-:S05]  /*05d0*/  IADD3 R21, P0, PT, R21, 0x1, RZ ;  /* 0x0000000115157810 */ /* 0x000fca0007f1e0ff */
[----:B------:R-:W-:-:S06]  /*05e0*/  IMAD.X R20, RZ, RZ, R20, P0 ;  /* 0x000000ffff147224 */ /* 0x000fcc00000e0614 */
[----:B-----5:R1:W-:Y:S01]  /*05f0*/  STG.E desc[UR4][R2.64], R5 ;  /* 0x0000000502007986 */ /* 0x0203e2000c101904 */
[----:B------:R-:W-:Y:S05]  /*0600*/  BRA `(.L_x_39) ;  /* 0x0000000000147947 */ /* 0x000fea0003800000 */
.L_x_35:
[----:B------:R-:W-:Y:S02]  /*0610*/  R2UR UR4, R16 ;  /* 0x00000000100472ca */ /* 0x000fe400000e0000 */
[----:B------:R-:W-:Y:S02]  /*0620*/  R2UR UR5, R17 ;  /* 0x00000000110572ca */ /* 0x000fe400000e0000 */
[----:B------:R-:W-:-:S05]  /*0630*/  IADD3 R19, P0, PT, R19, 0x1, RZ ;  /* 0x0000000113137810 */ /* 0x000fca0007f1e0ff */
[----:B------:R-:W-:-:S06]  /*0640*/  IMAD.X R18, RZ, RZ, R18, P0 ;  /* 0x000000ffff127224 */ /* 0x000fcc00000e0612 */
[----:B-----5:R2:W-:Y:S02]  /*0650*/  STG.E desc[UR4][R2.64], R7 ;  /* 0x0000000702007986 */ /* 0x0205e4000c101904 */
.L_x_39:
[----:B------:R-:W-:Y:S05]  /*0660*/  BSYNC.RECONVERGENT B2 ;  /* 0x0000000000027941 */ /* 0x000fea0003800200 */
.L_x_33:
[----:B------:R-:W-:Y:S02]  /*0670*/  IADD3 R11, P0, PT, R11, 0x1, RZ ;  /* 0x000000010b0b7810 */ /* 0x000fe40007f1e0ff */
[----:B0-----:R-:W-:-:S03]  /*0680*/  IADD3 R4, P1, PT, R2, 0x4, RZ ;  /* 0x0000000402047810 */ /* 0x001fc60007f3e0ff */
[----:B------:R-:W-:Y:S01]  /*0690*/  IMAD.X R0, RZ, RZ, R0, P0 ;  /* 0x000000ffff007224 */ /* 0x000fe200000e0600 */
[----:B------:R-:W-:Y:S01]  /*06a0*/  ISETP.GE.U32.AND P0, PT, R11, R12, PT ;  /* 0x0000000c0b00720c */ /* 0x000fe20003f06070 */
[----:B-1----:R-:W-:-:S03]  /*06b0*/  IMAD.X R5, RZ, RZ, R3, P1 ;  /* 0x000000ffff057224 */ /* 0x002fc600008e0603 */
[----:B------:R-:W-:-:S13]  /*06c0*/  ISETP.GE.U32.AND.EX P0, PT, R0, R15, PT, P0 ;  /* 0x0000000f0000720c */ /* 0x000fda0003f06100 */
[----:B------:R-:W-:Y:S05]  /*06d0*/  @!P0 BRA `(.L_x_40) ;  /* 0xfffffffc00248947 */ /* 0x000fea000383ffff */
.L_x_32:
[----:B------:R-:W-:Y:S05]  /*06e0*/  BSYNC.RECONVERGENT B1 ;  /* 0x0000000000017941 */ /* 0x000fea0003800200 */
.L_x_31:
[----:B------:R-:W1:Y:S01]  /*06f0*/  LDCU.64 UR4, c[0x0][0x3a0] ;  /* 0x00007400ff0477ac */ /* 0x000e620008000a00 */
[----:B------:R-:W-:Y:S01]  /*0700*/  IADD3 R24, P0, PT, R24, 0x1, RZ ;  /* 0x0000000118187810 */ /* 0x000fe20007f1e0ff */
[----:B------:R-:W-:Y:S01]  /*0710*/  IMAD.MOV.U32 R11, RZ, RZ, R13 ;  /* 0x000000ffff0b7224 */ /* 0x000fe200078e000d */
[----:B------:R-:W3:Y:S01]  /*0720*/  LDCU.64 UR8, c[0x0][0x390] ;  /* 0x00007200ff0877ac */ /* 0x000ee20008000a00 */
[----:B------:R-:W-:Y:S02]  /*0730*/  IMAD.MOV.U32 R0, RZ, RZ, R10 ;  /* 0x000000ffff007224 */ /* 0x000fe400078e000a */
[----:B------:R-:W-:Y:S01]  /*0740*/  IMAD.X R22, RZ, RZ, R22, P0 ;  /* 0x000000ffff167224 */ /* 0x000fe200000e0616 */
[----:B-1----:R-:W-:Y:S02]  /*0750*/  ISETP.GE.U32.AND P1, PT, R24, UR4, PT ;  /* 0x0000000418007c0c */ /* 0x002fe4000bf26070 */
[----:B---3--:R-:W-:Y:S02]  /*0760*/  ISETP.GE.U32.AND P0, PT, R13, UR8, PT ;  /* 0x000000080d007c0c */ /* 0x008fe4000bf06070 */
[----:B------:R-:W-:-:S02]  /*0770*/  ISETP.GE.U32.AND.EX P1, PT, R22, UR5, PT, P1 ;  /* 0x0000000516007c0c */ /* 0x000fc4000bf26110 */
[----:B------:R-:W-:-:S13]  /*0780*/  ISETP.GE.U32.AND.EX P0, PT, R10, UR9, PT, P0 ;  /* 0x000000090a007c0c */ /* 0x000fda000bf06100 */
[----:B------:R-:W-:Y:S05]  /*0790*/  @!P1 BRA !P0, `(.L_x_41) ;  /* 0xfffffff800909947 */ /* 0x000fea000403ffff */
.L_x_30:
[----:B------:R-:W-:Y:S05]  /*07a0*/  BSYNC.RECONVERGENT B0 ;  /* 0x0000000000007941 */ /* 0x000fea0003800200 */
.L_x_29:
[----:B------:R-:W-:Y:S05]  /*07b0*/  WARPSYNC.ALL ;  /* 0x0000000000007948 */ /* 0x000fea0003800000 */
[----:B------:R-:W-:Y:S06]  /*07c0*/  BAR.SYNC.DEFER_BLOCKING 0x0 ;  /* 0x0000000000007b1d */ /* 0x000fec0000010000 */
[----:B------:R-:W-:Y:S05]  /*07d0*/  EXIT ;  /* 0x000000000000794d */ /* 0x000fea0003800000 */
.L_x_42:
        /* <DEDUP_REMOVED lines=10> */
.L_x_45:


//--------------------- .nv.shared._Z23mergesortLocalMemKernelPiS_m --------------------------
	.section	.nv.shared._Z23mergesortLocalMemKernelPiS_m,"aw",@nobits
	.sectionflags	@""
	.align	4
.nv.shared._Z23mergesortLocalMemKernelPiS_m:
	.zero		17408


//--------------------- .nv.shared.reserved.0     --------------------------
	.section	.nv.shared.reserved.0,"aw",@nobits
	.weak		__nv_reservedSMEM_offset_0_alias
	.size		__nv_reservedSMEM_offset_0_alias, 0, 64
	.other		__nv_reservedSMEM_offset_0_alias,@"STO_CUDA_RESERVED_SHARED STV_DEFAULT"
__nv_reservedSMEM_offset_0_alias:
	.zero		0
	.zero		64


//--------------------- .nv.constant0._Z23mergesortLocalMemKernelPiS_m --------------------------
	.section	.nv.constant0._Z23mergesortLocalMemKernelPiS_m,"a",@progbits
	.sectionflags	@""
	.align	4
.nv.constant0._Z23mergesortLocalMemKernelPiS_m:
	.zero		920


//--------------------- .nv.constant0._Z11blocksMergePiS_m --------------------------
	.section	.nv.constant0._Z11blocksMergePiS_m,"a",@progbits
	.sectionflags	@""
	.align	4
.nv.constant0._Z11blocksMergePiS_m:
	.zero		920


//--------------------- .nv.constant0._Z13gpu_mergesortPiS_mmm --------------------------
	.section	.nv.constant0._Z13gpu_mergesortPiS_mmm,"a",@progbits
	.sectionflags	@""
	.align	4
.nv.constant0._Z13gpu_mergesortPiS_mmm:
	.zero		936


//--------------------- SYMBOLS --------------------------

	.type		.nv.reservedSmem.offset0,@object
	.size		.nv.reservedSmem.offset0,0x4
	.type		.nv.reservedSmem.cap,@object
	.size		.nv.reservedSmem.cap,0x4
